	.target	sm_100a

	.elftype	@"ET_EXEC"


//--------------------- .note.nv.tkinfo           --------------------------
	.section	.note.nv.tkinfo,"",@"SHT_NOTE"
	.sectionflags	@"SHF_NOTE_NV_TKINFO"
	.tkinfo
        /*0018*/ 	.word	0x00000080
        /*0030*/ 	.string	""
        /*0030*/ 	.string	"ptxas"
        /*0030*/ 	.string	"Cuda compilation tools, release 12.8, V12.8.93"
        /*0030*/ 	.string	"Build cuda_12.8.r12.8/compiler.35583870_0"
        /*0030*/ 	.string	"-v  -lineinfo  -arch sm_100a "



//--------------------- .note.nv.cuver            --------------------------
	.section	.note.nv.cuver,"",@"SHT_NOTE"
	.sectionflags	@"SHF_NOTE_NV_CUVER"
        /*0018*/ 	.short	0x0001
        /*001a*/ 	.short	0x0064
        /*001c*/ 	.short	0x0001
        /*001e*/ 	.short	0x0000
        /*0020*/ 	.short	0x0001
        /*0022*/ 	.short	0x0000


//--------------------- .nv.info                  --------------------------
	.section	.nv.info,"",@"SHT_CUDA_INFO"
	.align	4


	//----- nvinfo : EIATTR_REGCOUNT
	.align		4
        /*0000*/ 	.byte	0x04, 0x2f
        /*0002*/ 	.short	(.L_5 - .L_4)
	.align		4
.L_4:
        /*0004*/ 	.word	index@(cutlass_gluon_attention)
        /*0008*/ 	.word	0x00000080


	//----- nvinfo : EIATTR_FRAME_SIZE
	.align		4
.L_5:
        /*000c*/ 	.byte	0x04, 0x11
        /*000e*/ 	.short	(.L_7 - .L_6)
	.align		4
.L_6:
        /*0010*/ 	.word	index@($__internal_2_$__cuda_sm10x_tcgen05_guardrail_trap_unallocated_columns_being_dealloced)
        /*0014*/ 	.word	0x00000008


	//----- nvinfo : EIATTR_FRAME_SIZE
	.align		4
.L_7:
        /*0018*/ 	.byte	0x04, 0x11
        /*001a*/ 	.short	(.L_9 - .L_8)
	.align		4
.L_8:
        /*001c*/ 	.word	index@($__internal_1_$__cuda_sm10x_tcgen05_guardrail_trap_phase_invalid_during_alloc)
        /*0020*/ 	.word	0x00000008


	//----- nvinfo : EIATTR_FRAME_SIZE
	.align		4
.L_9:
        /*0024*/ 	.byte	0x04, 0x11
        /*0026*/ 	.short	(.L_11 - .L_10)
	.align		4
.L_10:
        /*0028*/ 	.word	index@($__internal_0_$__cuda_sm10x_tcgen05_guardrail_trap_col_being_dealloced_not_returned_by_alloc)
        /*002c*/ 	.word	0x00000008


	//----- nvinfo : EIATTR_FRAME_SIZE
	.align		4
.L_11:
        /*0030*/ 	.byte	0x04, 0x11
        /*0032*/ 	.short	(.L_13 - .L_12)
	.align		4
.L_12:
        /*0034*/ 	.word	index@(cutlass_gluon_attention)
        /*0038*/ 	.word	0x00000008


	//----- nvinfo : EIATTR_MIN_STACK_SIZE
	.align		4
.L_13:
        /*003c*/ 	.byte	0x04, 0x12
        /*003e*/ 	.short	(.L_15 - .L_14)
	.align		4
.L_14:
        /*0040*/ 	.word	index@(cutlass_gluon_attention)
        /*0044*/ 	.word	0x00000008
.L_15:


//--------------------- .nv.info.cutlass_gluon_attention --------------------------
	.section	.nv.info.cutlass_gluon_attention,"",@"SHT_CUDA_INFO"
	.sectionflags	@""
	.align	4


	//----- nvinfo : EIATTR_CUDA_API_VERSION
	.align		4
        /*0000*/ 	.byte	0x04, 0x37
        /*0002*/ 	.short	(.L_17 - .L_16)
.L_16:
        /*0004*/ 	.word	0x00000080


	//----- nvinfo : EIATTR_KPARAM_INFO
	.align		4
.L_17:
        /*0008*/ 	.byte	0x04, 0x17
        /*000a*/ 	.short	(.L_19 - .L_18)
.L_18:
        /*000c*/ 	.word	0x00000000
        /*0010*/ 	.short	0x0019
        /*0012*/ 	.short	0x0318
        /*0014*/ 	.byte	0x00, 0xf4, 0x21, 0x00


	//----- nvinfo : EIATTR_KPARAM_INFO
	.align		4
.L_19:
        /*0018*/ 	.byte	0x04, 0x17
        /*001a*/ 	.short	(.L_21 - .L_20)
.L_20:
        /*001c*/ 	.word	0x00000000
        /*0020*/ 	.short	0x0018
        /*0022*/ 	.short	0x0310
        /*0024*/ 	.byte	0x00, 0xf0, 0x21, 0x00


	//----- nvinfo : EIATTR_KPARAM_INFO
	.align		4
.L_21:
        /*0028*/ 	.byte	0x04, 0x17
        /*002a*/ 	.short	(.L_23 - .L_22)
.L_22:
        /*002c*/ 	.word	0x00000000
        /*0030*/ 	.short	0x0017
        /*0032*/ 	.short	0x0308
        /*0034*/ 	.byte	0x00, 0xf0, 0x21, 0x00


	//----- nvinfo : EIATTR_KPARAM_INFO
	.align		4
.L_23:
        /*0038*/ 	.byte	0x04, 0x17
        /*003a*/ 	.short	(.L_25 - .L_24)
.L_24:
        /*003c*/ 	.word	0x00000000
        /*0040*/ 	.short	0x0016
        /*0042*/ 	.short	0x0304
        /*0044*/ 	.byte	0x00, 0xf0, 0x11, 0x00


	//----- nvinfo : EIATTR_KPARAM_INFO
	.align		4
.L_25:
        /*0048*/ 	.byte	0x04, 0x17
        /*004a*/ 	.short	(.L_27 - .L_26)
.L_26:
        /*004c*/ 	.word	0x00000000
        /*0050*/ 	.short	0x0015
        /*0052*/ 	.short	0x0300
        /*0054*/ 	.byte	0x00, 0xf0, 0x11, 0x00


	//----- nvinfo : EIATTR_KPARAM_INFO
	.align		4
.L_27:
        /*0058*/ 	.byte	0x04, 0x17
        /*005a*/ 	.short	(.L_29 - .L_28)
.L_28:
        /*005c*/ 	.word	0x00000000
        /*0060*/ 	.short	0x0014
        /*0062*/ 	.short	0x0280
        /*0064*/ 	.byte	0x00, 0xf0, 0x01, 0x02


	//----- nvinfo : EIATTR_KPARAM_INFO
	.align		4
.L_29:
        /*0068*/ 	.byte	0x04, 0x17
        /*006a*/ 	.short	(.L_31 - .L_30)
.L_30:
        /*006c*/ 	.word	0x00000000
        /*0070*/ 	.short	0x0013
        /*0072*/ 	.short	0x0250
        /*0074*/ 	.byte	0x00, 0xf0, 0x21, 0x00


	//----- nvinfo : EIATTR_KPARAM_INFO
	.align		4
.L_31:
        /*0078*/ 	.byte	0x04, 0x17
        /*007a*/ 	.short	(.L_33 - .L_32)
.L_32:
        /*007c*/ 	.word	0x00000000
        /*0080*/ 	.short	0x0012
        /*0082*/ 	.short	0x0248
        /*0084*/ 	.byte	0x00, 0xf0, 0x21, 0x00


	//----- nvinfo : EIATTR_KPARAM_INFO
	.align		4
.L_33:
        /*0088*/ 	.byte	0x04, 0x17
        /*008a*/ 	.short	(.L_35 - .L_34)
.L_34:
        /*008c*/ 	.word	0x00000000
        /*0090*/ 	.short	0x0011
        /*0092*/ 	.short	0x0244
        /*0094*/ 	.byte	0x00, 0xf0, 0x11, 0x00


	//----- nvinfo : EIATTR_KPARAM_INFO
	.align		4
.L_35:
        /*0098*/ 	.byte	0x04, 0x17
        /*009a*/ 	.short	(.L_37 - .L_36)
.L_36:
        /*009c*/ 	.word	0x00000000
        /*00a0*/ 	.short	0x0010
        /*00a2*/ 	.short	0x0240
        /*00a4*/ 	.byte	0x00, 0xf0, 0x11, 0x00


	//----- nvinfo : EIATTR_KPARAM_INFO
	.align		4
.L_37:
        /*00a8*/ 	.byte	0x04, 0x17
        /*00aa*/ 	.short	(.L_39 - .L_38)
.L_38:
        /*00ac*/ 	.word	0x00000000
        /*00b0*/ 	.short	0x000f
        /*00b2*/ 	.short	0x01c0
        /*00b4*/ 	.byte	0x00, 0xf0, 0x01, 0x02


	//----- nvinfo : EIATTR_KPARAM_INFO
	.align		4
.L_39:
        /*00b8*/ 	.byte	0x04, 0x17
        /*00ba*/ 	.short	(.L_41 - .L_40)
.L_40:
        /*00bc*/ 	.word	0x00000000
        /*00c0*/ 	.short	0x000e
        /*00c2*/ 	.short	0x0190
        /*00c4*/ 	.byte	0x00, 0xf0, 0x21, 0x00


	//----- nvinfo : EIATTR_KPARAM_INFO
	.align		4
.L_41:
        /*00c8*/ 	.byte	0x04, 0x17
        /*00ca*/ 	.short	(.L_43 - .L_42)
.L_42:
        /*00cc*/ 	.word	0x00000000
        /*00d0*/ 	.short	0x000d
        /*00d2*/ 	.short	0x0188
        /*00d4*/ 	.byte	0x00, 0xf0, 0x21, 0x00


	//----- nvinfo : EIATTR_KPARAM_INFO
	.align		4
.L_43:
        /*00d8*/ 	.byte	0x04, 0x17
        /*00da*/ 	.short	(.L_45 - .L_44)
.L_44:
        /*00dc*/ 	.word	0x00000000
        /*00e0*/ 	.short	0x000c
        /*00e2*/ 	.short	0x0184
        /*00e4*/ 	.byte	0x00, 0xf0, 0x11, 0x00


	//----- nvinfo : EIATTR_KPARAM_INFO
	.align		4
.L_45:
        /*00e8*/ 	.byte	0x04, 0x17
        /*00ea*/ 	.short	(.L_47 - .L_46)
.L_46:
        /*00ec*/ 	.word	0x00000000
        /*00f0*/ 	.short	0x000b
        /*00f2*/ 	.short	0x0180
        /*00f4*/ 	.byte	0x00, 0xf0, 0x11, 0x00


	//----- nvinfo : EIATTR_KPARAM_INFO
	.align		4
.L_47:
        /*00f8*/ 	.byte	0x04, 0x17
        /*00fa*/ 	.short	(.L_49 - .L_48)
.L_48:
        /*00fc*/ 	.word	0x00000000
        /*0100*/ 	.short	0x000a
        /*0102*/ 	.short	0x0100
        /*0104*/ 	.byte	0x00, 0xf0, 0x01, 0x02


	//----- nvinfo : EIATTR_KPARAM_INFO
	.align		4
.L_49:
        /*0108*/ 	.byte	0x04, 0x17
        /*010a*/ 	.short	(.L_51 - .L_50)
.L_50:
        /*010c*/ 	.word	0x00000000
        /*0110*/ 	.short	0x0009
        /*0112*/ 	.short	0x00d0
        /*0114*/ 	.byte	0x00, 0xf0, 0x21, 0x00


	//----- nvinfo : EIATTR_KPARAM_INFO
	.align		4
.L_51:
        /*0118*/ 	.byte	0x04, 0x17
        /*011a*/ 	.short	(.L_53 - .L_52)
.L_52:
        /*011c*/ 	.word	0x00000000
        /*0120*/ 	.short	0x0008
        /*0122*/ 	.short	0x00c8
        /*0124*/ 	.byte	0x00, 0xf0, 0x21, 0x00


	//----- nvinfo : EIATTR_KPARAM_INFO
	.align		4
.L_53:
        /*0128*/ 	.byte	0x04, 0x17
        /*012a*/ 	.short	(.L_55 - .L_54)
.L_54:
        /*012c*/ 	.word	0x00000000
        /*0130*/ 	.short	0x0007
        /*0132*/ 	.short	0x00c4
        /*0134*/ 	.byte	0x00, 0xf0, 0x11, 0x00


	//----- nvinfo : EIATTR_KPARAM_INFO
	.align		4
.L_55:
        /*0138*/ 	.byte	0x04, 0x17
        /*013a*/ 	.short	(.L_57 - .L_56)
.L_56:
        /*013c*/ 	.word	0x00000000
        /*0140*/ 	.short	0x0006
        /*0142*/ 	.short	0x00c0
        /*0144*/ 	.byte	0x00, 0xf0, 0x11, 0x00


	//----- nvinfo : EIATTR_KPARAM_INFO
	.align		4
.L_57:
        /*0148*/ 	.byte	0x04, 0x17
        /*014a*/ 	.short	(.L_59 - .L_58)
.L_58:
        /*014c*/ 	.word	0x00000000
        /*0150*/ 	.short	0x0005
        /*0152*/ 	.short	0x0040
        /*0154*/ 	.byte	0x00, 0xf0, 0x01, 0x02


	//----- nvinfo : EIATTR_KPARAM_INFO
	.align		4
.L_59:
        /*0158*/ 	.byte	0x04, 0x17
        /*015a*/ 	.short	(.L_61 - .L_60)
.L_60:
        /*015c*/ 	.word	0x00000000
        /*0160*/ 	.short	0x0004
        /*0162*/ 	.short	0x0018
        /*0164*/ 	.byte	0x00, 0xf0, 0x11, 0x00


	//----- nvinfo : EIATTR_KPARAM_INFO
	.align		4
.L_61:
        /*0168*/ 	.byte	0x04, 0x17
        /*016a*/ 	.short	(.L_63 - .L_62)
.L_62:
        /*016c*/ 	.word	0x00000000
        /*0170*/ 	.short	0x0003
        /*0172*/ 	.short	0x0014
        /*0174*/ 	.byte	0x00, 0xf0, 0x11, 0x00


	//----- nvinfo : EIATTR_KPARAM_INFO
	.align		4
.L_63:
        /*0178*/ 	.byte	0x04, 0x17
        /*017a*/ 	.short	(.L_65 - .L_64)
.L_64:
        /*017c*/ 	.word	0x00000000
        /*0180*/ 	.short	0x0002
        /*0182*/ 	.short	0x0010
        /*0184*/ 	.byte	0x00, 0xf0, 0x11, 0x00


	//----- nvinfo : EIATTR_KPARAM_INFO
	.align		4
.L_65:
        /*0188*/ 	.byte	0x04, 0x17
        /*018a*/ 	.short	(.L_67 - .L_66)
.L_66:
        /*018c*/ 	.word	0x00000000
        /*0190*/ 	.short	0x0001
        /*0192*/ 	.short	0x0008
        /*0194*/ 	.byte	0x00, 0xf4, 0x21, 0x00


	//----- nvinfo : EIATTR_KPARAM_INFO
	.align		4
.L_67:
        /*0198*/ 	.byte	0x04, 0x17
        /*019a*/ 	.short	(.L_69 - .L_68)
.L_68:
        /*019c*/ 	.word	0x00000000
        /*01a0*/ 	.short	0x0000
        /*01a2*/ 	.short	0x0000
        /*01a4*/ 	.byte	0x00, 0xf0, 0x11, 0x00


	//----- nvinfo : EIATTR_AT_ENTRY_FRAGMENTS
	.align		4
.L_69:
        /*01a8*/ 	.byte	0x04, 0x4f
        /*01aa*/ 	.short	(.L_71 - .L_70)


	//   ....[0]....
.L_70:
        /*01ac*/ 	.word	0x00000004


	//----- nvinfo : EIATTR_RESERVED_SMEM_USED
	.align		4
.L_71:
        /*01b0*/ 	.byte	0x01, 0x41
	.zero		2


	//----- nvinfo : EIATTR_SPARSE_MMA_MASK
	.align		4
        /*01b4*/ 	.byte	0x03, 0x50
        /*01b6*/ 	.short	0x0000


	//----- nvinfo : EIATTR_TCGEN05_1CTA_USED
	.align		4
        /*01b8*/ 	.byte	0x01, 0x51
	.zero		2


	//----- nvinfo : EIATTR_MAXREG_COUNT
	.align		4
        /*01bc*/ 	.byte	0x03, 0x1b
        /*01be*/ 	.short	0x0080


	//----- nvinfo : EIATTR_NUM_BARRIERS
	.align		4
        /*01c0*/ 	.byte	0x02, 0x4c
        /*01c2*/ 	.byte	0x04
	.zero		1


	//----- nvinfo : EIATTR_ANNOTATIONS
	.align		4
        /*01c4*/ 	.byte	0x04, 0x55
        /*01c6*/ 	.short	(.L_73 - .L_72)


	//   ....[0]....
.L_72:
        /*01c8*/ 	.word	0x00000001
        /*01cc*/ 	.byte	0x40, 0x01, 0x00, 0x00, 0x01, 0x00, 0x00, 0x00, 0x40, 0x03, 0x00, 0x00, 0x01, 0x00, 0x00, 0x00
        /*01dc*/ 	.byte	0x90, 0x03, 0x00, 0x00, 0x01, 0x00, 0x00, 0x00, 0x60, 0x2b, 0x00, 0x00, 0x01, 0x00, 0x00, 0x00
        /*01ec*/ 	.byte	0xb0, 0x2b, 0x00, 0x00, 0x01, 0x00, 0x00, 0x00, 0x50, 0x53, 0x00, 0x00, 0x01, 0x00, 0x00, 0x00
        /*01fc*/ 	.byte	0xe0, 0x5c, 0x00, 0x00, 0x01, 0x00, 0x00, 0x00, 0xf0, 0x76, 0x00, 0x00


	//----- nvinfo : EIATTR_INT_WARP_WIDE_INSTR_OFFSETS
	.align		4
.L_73:
        /*0208*/ 	.byte	0x04, 0x31
        /*020a*/ 	.short	(.L_75 - .L_74)


	//   ....[0]....
.L_74:
        /*020c*/ 	.word	0x0000c9f0


	//   ....[1]....
        /*0210*/ 	.word	0x0000ca20


	//----- nvinfo : EIATTR_COOP_GROUP_MASK_REGIDS
	.align		4
.L_75:
        /*0214*/ 	.byte	0x04, 0x29
        /*0216*/ 	.short	(.L_77 - .L_76)


	//   ....[0]....
.L_76:
        /*0218*/ 	.word	0xffffffff


	//   ....[1]....
        /*021c*/ 	.word	0xffffffff


	//   ....[2]....
        /*0220*/ 	.word	0xffffffff


	//   ....[3]....
        /*0224*/ 	.word	0xffffffff


	//   ....[4]....
        /*0228*/ 	.word	0xffffffff


	//   ....[5]....
        /*022c*/ 	.word	0xffffffff


	//   ....[6]....
        /*0230*/ 	.word	0xffffffff


	//   ....[7]....
        /*0234*/ 	.word	0xffffffff


	//   ....[8]....
        /*0238*/ 	.word	0xffffffff


	//   ....[9]....
        /*023c*/ 	.word	0xffffffff


	//   ....[10]....
        /*0240*/ 	.word	0xffffffff


	//   ....[11]....
        /*0244*/ 	.word	0xffffffff


	//   ....[12]....
        /*0248*/ 	.word	0xffffffff


	//   ....[13]....
        /*024c*/ 	.word	0xffffffff


	//   ....[14]....
        /*0250*/ 	.word	0xffffffff


	//   ....[15]....
        /*0254*/ 	.word	0xffffffff


	//   ....[16]....
        /*0258*/ 	.word	0xffffffff


	//   ....[17]....
        /*025c*/ 	.word	0xffffffff


	//   ....[18]....
        /*0260*/ 	.word	0xffffffff


	//   ....[19]....
        /*0264*/ 	.word	0xffffffff


	//   ....[20]....
        /*0268*/ 	.word	0xffffffff


	//   ....[21]....
        /*026c*/ 	.word	0xffffffff


	//   ....[22]....
        /*0270*/ 	.word	0xffffffff


	//   ....[23]....
        /*0274*/ 	.word	0xffffffff


	//   ....[24]....
        /*0278*/ 	.word	0xffffffff


	//   ....[25]....
        /*027c*/ 	.word	0xffffffff


	//   ....[26]....
        /*0280*/ 	.word	0xffffffff


	//   ....[27]....
        /*0284*/ 	.word	0xffffffff


	//   ....[28]....
        /*0288*/ 	.word	0xffffffff


	//   ....[29]....
        /*028c*/ 	.word	0xffffffff


	//   ....[30]....
        /*0290*/ 	.word	0xffffffff


	//   ....[31]....
        /*0294*/ 	.word	0xffffffff


	//   ....[32]....
        /*0298*/ 	.word	0xffffffff


	//   ....[33]....
        /*029c*/ 	.word	0xffffffff


	//   ....[34]....
        /*02a0*/ 	.word	0xffffffff


	//   ....[35]....
        /*02a4*/ 	.word	0xffffffff


	//   ....[36]....
        /*02a8*/ 	.word	0xffffffff


	//   ....[37]....
        /*02ac*/ 	.word	0xffffffff


	//   ....[38]....
        /*02b0*/ 	.word	0xffffffff


	//   ....[39]....
        /*02b4*/ 	.word	0xffffffff


	//   ....[40]....
        /*02b8*/ 	.word	0xffffffff


	//   ....[41]....
        /*02bc*/ 	.word	0xffffffff


	//   ....[42]....
        /*02c0*/ 	.word	0xffffffff


	//----- nvinfo : EIATTR_COOP_GROUP_INSTR_OFFSETS
	.align		4
.L_77:
        /*02c4*/ 	.byte	0x04, 0x28
        /*02c6*/ 	.short	(.L_79 - .L_78)


	//   ....[0]....
.L_78:
        /*02c8*/ 	.word	0x00000180


	//   ....[1]....
        /*02cc*/ 	.word	0x000001e0


	//   ....[2]....
        /*02d0*/ 	.word	0x000001f0


	//   ....[3]....
        /*02d4*/ 	.word	0x00000290


	//   ....[4]....
        /*02d8*/ 	.word	0x00000580


	//   ....[5]....
        /*02dc*/ 	.word	0x00002880


	//   ....[6]....
        /*02e0*/ 	.word	0x00002a40


	//   ....[7]....
        /*02e4*/ 	.word	0x00002ab0


	//   ....[8]....
        /*02e8*/ 	.word	0x00002db0


	//   ....[9]....
        /*02ec*/ 	.word	0x000050b0


	//   ....[10]....
        /*02f0*/ 	.word	0x00005270


	//   ....[11]....
        /*02f4*/ 	.word	0x000052c0


	//   ....[12]....
        /*02f8*/ 	.word	0x000052d0


	//   ....[13]....
        /*02fc*/ 	.word	0x000053c0


	//   ....[14]....
        /*0300*/ 	.word	0x00005640


	//   ....[15]....
        /*0304*/ 	.word	0x00005ac0


	//   ....[16]....
        /*0308*/ 	.word	0x00005b90


	//   ....[17]....
        /*030c*/ 	.word	0x00005bc0


	//   ....[18]....
        /*0310*/ 	.word	0x00005bf0


	//   ....[19]....
        /*0314*/ 	.word	0x00005d10


	//   ....[20]....
        /*0318*/ 	.word	0x00006520


	//   ....[21]....
        /*031c*/ 	.word	0x00006a80


	//   ....[22]....
        /*0320*/ 	.word	0x00006f30


	//   ....[23]....
        /*0324*/ 	.word	0x00007300


	//   ....[24]....
        /*0328*/ 	.word	0x00007600


	//   ....[25]....
        /*032c*/ 	.word	0x00007720


	//   ....[26]....
        /*0330*/ 	.word	0x00007de0


	//   ....[27]....
        /*0334*/ 	.word	0x00007eb0


	//   ....[28]....
        /*0338*/ 	.word	0x00008000


	//   ....[29]....
        /*033c*/ 	.word	0x000080f0


	//   ....[30]....
        /*0340*/ 	.word	0x000082b0


	//   ....[31]....
        /*0344*/ 	.word	0x000082f0


	//   ....[32]....
        /*0348*/ 	.word	0x00008390


	//   ....[33]....
        /*034c*/ 	.word	0x000083d0


	//   ....[34]....
        /*0350*/ 	.word	0x00008480


	//   ....[35]....
        /*0354*/ 	.word	0x00008560


	//   ....[36]....
        /*0358*/ 	.word	0x00008800


	//   ....[37]....
        /*035c*/ 	.word	0x00009d10


	//   ....[38]....
        /*0360*/ 	.word	0x00009db0


	//   ....[39]....
        /*0364*/ 	.word	0x0000c170


	//   ....[40]....
        /*0368*/ 	.word	0x0000c850


	//   ....[41]....
        /*036c*/ 	.word	0x0000cb10


	//   ....[42]....
        /*0370*/ 	.word	0x0000cb50


	//----- nvinfo : EIATTR_REG_RECONFIG
	.align		4
.L_79:
        /*0374*/ 	.byte	0x01, 0x54
	.zero		2


	//----- nvinfo : EIATTR_VRC_CTA_INIT_COUNT
	.align		4
        /*0378*/ 	.byte	0x02, 0x4a
        /*037a*/ 	.byte	0x80
	.zero		1


	//----- nvinfo : EIATTR_MBARRIER_INSTR_OFFSETS
	.align		4
        /*037c*/ 	.byte	0x04, 0x39
        /*037e*/ 	.short	(.L_81 - .L_80)


	//   ....[0]....
.L_80:
        /*0380*/ 	.word	0x000002a0
        /*0384*/ 	.word	0x000000ff
        /*0388*/ 	.word	0x000182d0
        /*038c*/ 	.short	0x010a
        /*038e*/ 	.byte	0x14
	.zero		1


	//   ....[1]....
        /*0390*/ 	.word	0x00000560
        /*0394*/ 	.word	0x000000ff
        /*0398*/ 	.word	0x00018280
        /*039c*/ 	.short	0x010a
        /*039e*/ 	.byte	0x14
	.zero		1


	//   ....[2]....
        /*03a0*/ 	.word	0x00000fc0
        /*03a4*/ 	.word	0x000000ff
        /*03a8*/ 	.word	0x000182c0
        /*03ac*/ 	.short	0x0101
        /*03ae*/ 	.byte	0x14
	.zero		1


	//   ....[3]....
        /*03b0*/ 	.word	0x00001f90
        /*03b4*/ 	.word	0x000000ff
        /*03b8*/ 	.word	0x00018290
        /*03bc*/ 	.short	0x0101
        /*03be*/ 	.byte	0x14
	.zero		1


	//   ....[4]....
        /*03c0*/ 	.word	0x00001fb0
        /*03c4*/ 	.word	0x000000ff
        /*03c8*/ 	.word	0x000182d0
        /*03cc*/ 	.short	0x010a
        /*03ce*/ 	.byte	0x14
	.zero		1


	//   ....[5]....
        /*03d0*/ 	.word	0x00002860
        /*03d4*/ 	.word	0x000000ff
        /*03d8*/ 	.word	0x00018280
        /*03dc*/ 	.short	0x010a
        /*03de*/ 	.byte	0x14
	.zero		1


	//   ....[6]....
        /*03e0*/ 	.word	0x000029a0
        /*03e4*/ 	.word	0x000000ff
        /*03e8*/ 	.word	0x000182c0
        /*03ec*/ 	.short	0x0101
        /*03ee*/ 	.byte	0x14
	.zero		1


	//   ....[7]....
        /*03f0*/ 	.word	0x000029c0
        /*03f4*/ 	.word	0x000000ff
        /*03f8*/ 	.word	0x000182d0
        /*03fc*/ 	.short	0x010a
        /*03fe*/ 	.byte	0x14
	.zero		1


	//   ....[8]....
        /*0400*/ 	.word	0x00002a20
        /*0404*/ 	.word	0x000000ff
        /*0408*/ 	.word	0x00018290
        /*040c*/ 	.short	0x0101
        /*040e*/ 	.byte	0x14
	.zero		1


	//   ....[9]....
        /*0410*/ 	.word	0x00002ac0
        /*0414*/ 	.word	0x000000ff
        /*0418*/ 	.word	0x000182f0
        /*041c*/ 	.short	0x010a
        /*041e*/ 	.byte	0x14
	.zero		1


	//   ....[10]....
        /*0420*/ 	.word	0x00002d90
        /*0424*/ 	.word	0x000000ff
        /*0428*/ 	.word	0x000182a0
        /*042c*/ 	.short	0x010a
        /*042e*/ 	.byte	0x14
	.zero		1


	//   ....[11]....
        /*0430*/ 	.word	0x000037f0
        /*0434*/ 	.word	0x000000ff
        /*0438*/ 	.word	0x000182e0
        /*043c*/ 	.short	0x0101
        /*043e*/ 	.byte	0x14
	.zero		1


	//   ....[12]....
        /*0440*/ 	.word	0x000047c0
        /*0444*/ 	.word	0x000000ff
        /*0448*/ 	.word	0x000182b0
        /*044c*/ 	.short	0x0101
        /*044e*/ 	.byte	0x14
	.zero		1


	//   ....[13]....
        /*0450*/ 	.word	0x000047e0
        /*0454*/ 	.word	0x000000ff
        /*0458*/ 	.word	0x000182f0
        /*045c*/ 	.short	0x010a
        /*045e*/ 	.byte	0x14
	.zero		1


	//   ....[14]....
        /*0460*/ 	.word	0x00005090
        /*0464*/ 	.word	0x000000ff
        /*0468*/ 	.word	0x000182a0
        /*046c*/ 	.short	0x010a
        /*046e*/ 	.byte	0x14
	.zero		1


	//   ....[15]....
        /*0470*/ 	.word	0x000051d0
        /*0474*/ 	.word	0x000000ff
        /*0478*/ 	.word	0x000182e0
        /*047c*/ 	.short	0x0101
        /*047e*/ 	.byte	0x14
	.zero		1


	//   ....[16]....
        /*0480*/ 	.word	0x000051f0
        /*0484*/ 	.word	0x000000ff
        /*0488*/ 	.word	0x000182f0
        /*048c*/ 	.short	0x010a
        /*048e*/ 	.byte	0x14
	.zero		1


	//   ....[17]....
        /*0490*/ 	.word	0x00005250
        /*0494*/ 	.word	0x000000ff
        /*0498*/ 	.word	0x000182b0
        /*049c*/ 	.short	0x0101
        /*049e*/ 	.byte	0x14
	.zero		1


	//   ....[18]....
        /*04a0*/ 	.word	0x00005680
        /*04a4*/ 	.word	0x000000ff
        /*04a8*/ 	.word	0x00018250
        /*04ac*/ 	.short	0x010a
        /*04ae*/ 	.byte	0x14
	.zero		1


	//   ....[19]....
        /*04b0*/ 	.word	0x00005ad0
        /*04b4*/ 	.word	0x000000ff
        /*04b8*/ 	.word	0x00018258
        /*04bc*/ 	.short	0x010a
        /*04be*/ 	.byte	0x14
	.zero		1


	//   ....[20]....
        /*04c0*/ 	.word	0x00005ba0
        /*04c4*/ 	.word	0x000000ff
        /*04c8*/ 	.word	0x00018260
        /*04cc*/ 	.short	0x0101
        /*04ce*/ 	.byte	0x14
	.zero		1


	//   ....[21]....
        /*04d0*/ 	.word	0x00005bd0
        /*04d4*/ 	.word	0x000000ff
        /*04d8*/ 	.word	0x00018268
        /*04dc*/ 	.short	0x0101
        /*04de*/ 	.byte	0x14
	.zero		1


	//   ....[22]....
        /*04e0*/ 	.word	0x000062c0
        /*04e4*/ 	.word	0x000000ff
        /*04e8*/ 	.word	0x00018210
        /*04ec*/ 	.short	0x010a
        /*04ee*/ 	.byte	0x14
	.zero		1


	//   ....[23]....
        /*04f0*/ 	.word	0x00006360
        /*04f4*/ 	.word	0x000000ff
        /*04f8*/ 	.word	0x00000000
        /*04fc*/ 	.short	0x010a
        /*04fe*/ 	.byte	0x0a
	.zero		1


	//   ....[24]....
        /*0500*/ 	.word	0x000063a0
        /*0504*/ 	.word	0x000000ff
        /*0508*/ 	.word	0x00018290
        /*050c*/ 	.short	0x010a
        /*050e*/ 	.byte	0x14
	.zero		1


	//   ....[25]....
        /*0510*/ 	.word	0x00006530
        /*0514*/ 	.word	0x000000ff
        /*0518*/ 	.word	0x00018218
        /*051c*/ 	.short	0x010a
        /*051e*/ 	.byte	0x14
	.zero		1


	//   ....[26]....
        /*0520*/ 	.word	0x00006570
        /*0524*/ 	.word	0x000000ff
        /*0528*/ 	.word	0x000182b0
        /*052c*/ 	.short	0x010a
        /*052e*/ 	.byte	0x14
	.zero		1


	//   ....[27]....
        /*0530*/ 	.word	0x000066b0
        /*0534*/ 	.word	0x000000ff
        /*0538*/ 	.word	0x00000000
        /*053c*/ 	.short	0x010a
        /*053e*/ 	.byte	0x04
	.zero		1


	//   ....[28]....
        /*0540*/ 	.word	0x00006710
        /*0544*/ 	.word	0x000000ff
        /*0548*/ 	.word	0x00018240
        /*054c*/ 	.short	0x010a
        /*054e*/ 	.byte	0x14
	.zero		1


	//   ....[29]....
        /*0550*/ 	.word	0x00006780
        /*0554*/ 	.word	0x000000ff
        /*0558*/ 	.word	0x00018290
        /*055c*/ 	.short	0x010a
        /*055e*/ 	.byte	0x14
	.zero		1


	//   ....[30]....
        /*0560*/ 	.word	0x00006af0
        /*0564*/ 	.word	0x000000ff
        /*0568*/ 	.word	0x00000000
        /*056c*/ 	.short	0x010a
        /*056e*/ 	.byte	0x0f
	.zero		1


	//   ....[31]....
        /*0570*/ 	.word	0x00006c50
        /*0574*/ 	.word	0x000000ff
        /*0578*/ 	.word	0x00018248
        /*057c*/ 	.short	0x010a
        /*057e*/ 	.byte	0x14
	.zero		1


	//   ....[32]....
        /*0580*/ 	.word	0x00006cc0
        /*0584*/ 	.word	0x000000ff
        /*0588*/ 	.word	0x000182b0
        /*058c*/ 	.short	0x010a
        /*058e*/ 	.byte	0x14
	.zero		1


	//   ....[33]....
        /*0590*/ 	.word	0x00006fc0
        /*0594*/ 	.word	0x00000003
        /*0598*/ 	.word	0x00000000
        /*059c*/ 	.short	0x010a
        /*059e*/ 	.byte	0x20
	.zero		1


	//   ....[34]....
        /*05a0*/ 	.word	0x00007010
        /*05a4*/ 	.word	0x000000ff
        /*05a8*/ 	.word	0x00018240
        /*05ac*/ 	.short	0x010a
        /*05ae*/ 	.byte	0x14
	.zero		1


	//   ....[35]....
        /*05b0*/ 	.word	0x00007090
        /*05b4*/ 	.word	0x000000ff
        /*05b8*/ 	.word	0x00018290
        /*05bc*/ 	.short	0x010a
        /*05be*/ 	.byte	0x14
	.zero		1


	//   ....[36]....
        /*05c0*/ 	.word	0x00007330
        /*05c4*/ 	.word	0x000000ff
        /*05c8*/ 	.word	0x00018248
        /*05cc*/ 	.short	0x010a
        /*05ce*/ 	.byte	0x14
	.zero		1


	//   ....[37]....
        /*05d0*/ 	.word	0x000073d0
        /*05d4*/ 	.word	0x000000ff
        /*05d8*/ 	.word	0x000182b0
        /*05dc*/ 	.short	0x010a
        /*05de*/ 	.byte	0x14
	.zero		1


	//   ....[38]....
        /*05e0*/ 	.word	0x000078f0
        /*05e4*/ 	.word	0x000000ff
        /*05e8*/ 	.word	0x00018220
        /*05ec*/ 	.short	0x010a
        /*05ee*/ 	.byte	0x14
	.zero		1


	//   ....[39]....
        /*05f0*/ 	.word	0x00007e00
        /*05f4*/ 	.word	0x000000ff
        /*05f8*/ 	.word	0x00000040
        /*05fc*/ 	.short	0x010a
        /*05fe*/ 	.byte	0x19
	.zero		1


	//   ....[40]....
        /*0600*/ 	.word	0x00007ed0
        /*0604*/ 	.word	0x000000ff
        /*0608*/ 	.word	0x00018228
        /*060c*/ 	.short	0x010a
        /*060e*/ 	.byte	0x14
	.zero		1


	//   ....[41]....
        /*0610*/ 	.word	0x00008030
        /*0614*/ 	.word	0x000000ff
        /*0618*/ 	.word	0x00000040
        /*061c*/ 	.short	0x010a
        /*061e*/ 	.byte	0x0d
	.zero		1


	//   ....[42]....
        /*0620*/ 	.word	0x00008240
        /*0624*/ 	.word	0x000000ff
        /*0628*/ 	.word	0x00000040
        /*062c*/ 	.short	0x010a
        /*062e*/ 	.byte	0x0d
	.zero		1


	//   ....[43]....
        /*0630*/ 	.word	0x00008360
        /*0634*/ 	.word	0x000000ff
        /*0638*/ 	.word	0x00000040
        /*063c*/ 	.short	0x010a
        /*063e*/ 	.byte	0x11
	.zero		1


	//   ....[44]....
        /*0640*/ 	.word	0x000089d0
        /*0644*/ 	.word	0x000000ff
        /*0648*/ 	.word	0x00018210
        /*064c*/ 	.short	0x0100
        /*064e*/ 	.byte	0x04
	.zero		1


	//   ....[45]....
        /*0650*/ 	.word	0x000089e0
        /*0654*/ 	.word	0x000000ff
        /*0658*/ 	.word	0x00018220
        /*065c*/ 	.short	0x0100
        /*065e*/ 	.byte	0x04
	.zero		1


	//   ....[46]....
        /*0660*/ 	.word	0x00008a30
        /*0664*/ 	.word	0x000000ff
        /*0668*/ 	.word	0x00018220
        /*066c*/ 	.short	0x0101
        /*066e*/ 	.byte	0x04
	.zero		1


	//   ....[47]....
        /*0670*/ 	.word	0x00008ae0
        /*0674*/ 	.word	0x000000ff
        /*0678*/ 	.word	0x00018218
        /*067c*/ 	.short	0x0100
        /*067e*/ 	.byte	0x04
	.zero		1


	//   ....[48]....
        /*0680*/ 	.word	0x00008af0
        /*0684*/ 	.word	0x000000ff
        /*0688*/ 	.word	0x00018228
        /*068c*/ 	.short	0x0100
        /*068e*/ 	.byte	0x04
	.zero		1


	//   ....[49]....
        /*0690*/ 	.word	0x00008b40
        /*0694*/ 	.word	0x000000ff
        /*0698*/ 	.word	0x00018228
        /*069c*/ 	.short	0x0101
        /*069e*/ 	.byte	0x04
	.zero		1


	//   ....[50]....
        /*06a0*/ 	.word	0x00008bf0
        /*06a4*/ 	.word	0x000000ff
        /*06a8*/ 	.word	0x00018190
        /*06ac*/ 	.short	0x0100
        /*06ae*/ 	.byte	0x04
	.zero		1


	//   ....[51]....
        /*06b0*/ 	.word	0x00008c00
        /*06b4*/ 	.word	0x000000ff
        /*06b8*/ 	.word	0x000181d0
        /*06bc*/ 	.short	0x0100
        /*06be*/ 	.byte	0x04
	.zero		1


	//   ....[52]....
        /*06c0*/ 	.word	0x00008c50
        /*06c4*/ 	.word	0x000000ff
        /*06c8*/ 	.word	0x000181d0
        /*06cc*/ 	.short	0x0101
        /*06ce*/ 	.byte	0x04
	.zero		1


	//   ....[53]....
        /*06d0*/ 	.word	0x00008d00
        /*06d4*/ 	.word	0x000000ff
        /*06d8*/ 	.word	0x00018198
        /*06dc*/ 	.short	0x0100
        /*06de*/ 	.byte	0x04
	.zero		1


	//   ....[54]....
        /*06e0*/ 	.word	0x00008d10
        /*06e4*/ 	.word	0x000000ff
        /*06e8*/ 	.word	0x000181d8
        /*06ec*/ 	.short	0x0100
        /*06ee*/ 	.byte	0x04
	.zero		1


	//   ....[55]....
        /*06f0*/ 	.word	0x00008d60
        /*06f4*/ 	.word	0x000000ff
        /*06f8*/ 	.word	0x000181d8
        /*06fc*/ 	.short	0x0101
        /*06fe*/ 	.byte	0x04
	.zero		1


	//   ....[56]....
        /*0700*/ 	.word	0x00008e10
        /*0704*/ 	.word	0x000000ff
        /*0708*/ 	.word	0x000181a0
        /*070c*/ 	.short	0x0100
        /*070e*/ 	.byte	0x04
	.zero		1


	//   ....[57]....
        /*0710*/ 	.word	0x00008e20
        /*0714*/ 	.word	0x000000ff
        /*0718*/ 	.word	0x000181e0
        /*071c*/ 	.short	0x0100
        /*071e*/ 	.byte	0x04
	.zero		1


	//   ....[58]....
        /*0720*/ 	.word	0x00008e70
        /*0724*/ 	.word	0x000000ff
        /*0728*/ 	.word	0x000181e0
        /*072c*/ 	.short	0x0101
        /*072e*/ 	.byte	0x04
	.zero		1


	//   ....[59]....
        /*0730*/ 	.word	0x00008f20
        /*0734*/ 	.word	0x000000ff
        /*0738*/ 	.word	0x000181a8
        /*073c*/ 	.short	0x0100
        /*073e*/ 	.byte	0x04
	.zero		1


	//   ....[60]....
        /*0740*/ 	.word	0x00008f30
        /*0744*/ 	.word	0x000000ff
        /*0748*/ 	.word	0x000181e8
        /*074c*/ 	.short	0x0100
        /*074e*/ 	.byte	0x04
	.zero		1


	//   ....[61]....
        /*0750*/ 	.word	0x00008f80
        /*0754*/ 	.word	0x000000ff
        /*0758*/ 	.word	0x000181e8
        /*075c*/ 	.short	0x0101
        /*075e*/ 	.byte	0x04
	.zero		1


	//   ....[62]....
        /*0760*/ 	.word	0x00009030
        /*0764*/ 	.word	0x000000ff
        /*0768*/ 	.word	0x000181b0
        /*076c*/ 	.short	0x0100
        /*076e*/ 	.byte	0x04
	.zero		1


	//   ....[63]....
        /*0770*/ 	.word	0x00009040
        /*0774*/ 	.word	0x000000ff
        /*0778*/ 	.word	0x000181f0
        /*077c*/ 	.short	0x0100
        /*077e*/ 	.byte	0x04
	.zero		1


	//   ....[64]....
        /*0780*/ 	.word	0x00009090
        /*0784*/ 	.word	0x000000ff
        /*0788*/ 	.word	0x000181f0
        /*078c*/ 	.short	0x0101
        /*078e*/ 	.byte	0x04
	.zero		1


	//   ....[65]....
        /*0790*/ 	.word	0x00009140
        /*0794*/ 	.word	0x000000ff
        /*0798*/ 	.word	0x000181b8
        /*079c*/ 	.short	0x0100
        /*079e*/ 	.byte	0x04
	.zero		1


	//   ....[66]....
        /*07a0*/ 	.word	0x00009150
        /*07a4*/ 	.word	0x000000ff
        /*07a8*/ 	.word	0x000181f8
        /*07ac*/ 	.short	0x0100
        /*07ae*/ 	.byte	0x04
	.zero		1


	//   ....[67]....
        /*07b0*/ 	.word	0x000091a0
        /*07b4*/ 	.word	0x000000ff
        /*07b8*/ 	.word	0x000181f8
        /*07bc*/ 	.short	0x0101
        /*07be*/ 	.byte	0x04
	.zero		1


	//   ....[68]....
        /*07c0*/ 	.word	0x00009250
        /*07c4*/ 	.word	0x000000ff
        /*07c8*/ 	.word	0x000181c0
        /*07cc*/ 	.short	0x0100
        /*07ce*/ 	.byte	0x04
	.zero		1


	//   ....[69]....
        /*07d0*/ 	.word	0x00009260
        /*07d4*/ 	.word	0x000000ff
        /*07d8*/ 	.word	0x00018200
        /*07dc*/ 	.short	0x0100
        /*07de*/ 	.byte	0x04
	.zero		1


	//   ....[70]....
        /*07e0*/ 	.word	0x000092b0
        /*07e4*/ 	.word	0x000000ff
        /*07e8*/ 	.word	0x00018200
        /*07ec*/ 	.short	0x0101
        /*07ee*/ 	.byte	0x04
	.zero		1


	//   ....[71]....
        /*07f0*/ 	.word	0x00009360
        /*07f4*/ 	.word	0x000000ff
        /*07f8*/ 	.word	0x000181c8
        /*07fc*/ 	.short	0x0100
        /*07fe*/ 	.byte	0x04
	.zero		1


	//   ....[72]....
        /*0800*/ 	.word	0x00009370
        /*0804*/ 	.word	0x000000ff
        /*0808*/ 	.word	0x00018208
        /*080c*/ 	.short	0x0100
        /*080e*/ 	.byte	0x04
	.zero		1


	//   ....[73]....
        /*0810*/ 	.word	0x000093c0
        /*0814*/ 	.word	0x000000ff
        /*0818*/ 	.word	0x00018208
        /*081c*/ 	.short	0x0101
        /*081e*/ 	.byte	0x04
	.zero		1


	//   ....[74]....
        /*0820*/ 	.word	0x00009470
        /*0824*/ 	.word	0x000000ff
        /*0828*/ 	.word	0x00018230
        /*082c*/ 	.short	0x0100
        /*082e*/ 	.byte	0x04
	.zero		1


	//   ....[75]....
        /*0830*/ 	.word	0x00009480
        /*0834*/ 	.word	0x000000ff
        /*0838*/ 	.word	0x00018240
        /*083c*/ 	.short	0x0100
        /*083e*/ 	.byte	0x04
	.zero		1


	//   ....[76]....
        /*0840*/ 	.word	0x000094d0
        /*0844*/ 	.word	0x000000ff
        /*0848*/ 	.word	0x00018240
        /*084c*/ 	.short	0x0101
        /*084e*/ 	.byte	0x04
	.zero		1


	//   ....[77]....
        /*0850*/ 	.word	0x00009580
        /*0854*/ 	.word	0x000000ff
        /*0858*/ 	.word	0x00018238
        /*085c*/ 	.short	0x0100
        /*085e*/ 	.byte	0x04
	.zero		1


	//   ....[78]....
        /*0860*/ 	.word	0x00009590
        /*0864*/ 	.word	0x000000ff
        /*0868*/ 	.word	0x00018248
        /*086c*/ 	.short	0x0100
        /*086e*/ 	.byte	0x04
	.zero		1


	//   ....[79]....
        /*0870*/ 	.word	0x000095e0
        /*0874*/ 	.word	0x000000ff
        /*0878*/ 	.word	0x00018248
        /*087c*/ 	.short	0x0101
        /*087e*/ 	.byte	0x04
	.zero		1


	//   ....[80]....
        /*0880*/ 	.word	0x00009690
        /*0884*/ 	.word	0x000000ff
        /*0888*/ 	.word	0x00018250
        /*088c*/ 	.short	0x0100
        /*088e*/ 	.byte	0x04
	.zero		1


	//   ....[81]....
        /*0890*/ 	.word	0x000096a0
        /*0894*/ 	.word	0x000000ff
        /*0898*/ 	.word	0x00018260
        /*089c*/ 	.short	0x0100
        /*089e*/ 	.byte	0x04
	.zero		1


	//   ....[82]....
        /*08a0*/ 	.word	0x000096f0
        /*08a4*/ 	.word	0x000000ff
        /*08a8*/ 	.word	0x00018260
        /*08ac*/ 	.short	0x0101
        /*08ae*/ 	.byte	0x04
	.zero		1


	//   ....[83]....
        /*08b0*/ 	.word	0x000097a0
        /*08b4*/ 	.word	0x000000ff
        /*08b8*/ 	.word	0x00018258
        /*08bc*/ 	.short	0x0100
        /*08be*/ 	.byte	0x04
	.zero		1


	//   ....[84]....
        /*08c0*/ 	.word	0x000097b0
        /*08c4*/ 	.word	0x000000ff
        /*08c8*/ 	.word	0x00018268
        /*08cc*/ 	.short	0x0100
        /*08ce*/ 	.byte	0x04
	.zero		1


	//   ....[85]....
        /*08d0*/ 	.word	0x00009800
        /*08d4*/ 	.word	0x000000ff
        /*08d8*/ 	.word	0x00018268
        /*08dc*/ 	.short	0x0101
        /*08de*/ 	.byte	0x04
	.zero		1


	//   ....[86]....
        /*08e0*/ 	.word	0x000098b0
        /*08e4*/ 	.word	0x000000ff
        /*08e8*/ 	.word	0x00018280
        /*08ec*/ 	.short	0x0100
        /*08ee*/ 	.byte	0x04
	.zero		1


	//   ....[87]....
        /*08f0*/ 	.word	0x000098c0
        /*08f4*/ 	.word	0x000000ff
        /*08f8*/ 	.word	0x00018290
        /*08fc*/ 	.short	0x0100
        /*08fe*/ 	.byte	0x04
	.zero		1


	//   ....[88]....
        /*0900*/ 	.word	0x00009910
        /*0904*/ 	.word	0x000000ff
        /*0908*/ 	.word	0x00018290
        /*090c*/ 	.short	0x0101
        /*090e*/ 	.byte	0x04
	.zero		1


	//   ....[89]....
        /*0910*/ 	.word	0x000099c0
        /*0914*/ 	.word	0x000000ff
        /*0918*/ 	.word	0x000182a0
        /*091c*/ 	.short	0x0100
        /*091e*/ 	.byte	0x04
	.zero		1


	//   ....[90]....
        /*0920*/ 	.word	0x000099d0
        /*0924*/ 	.word	0x000000ff
        /*0928*/ 	.word	0x000182b0
        /*092c*/ 	.short	0x0100
        /*092e*/ 	.byte	0x04
	.zero		1


	//   ....[91]....
        /*0930*/ 	.word	0x00009a20
        /*0934*/ 	.word	0x000000ff
        /*0938*/ 	.word	0x000182b0
        /*093c*/ 	.short	0x0101
        /*093e*/ 	.byte	0x04
	.zero		1


	//   ....[92]....
        /*0940*/ 	.word	0x00009ad0
        /*0944*/ 	.word	0x000000ff
        /*0948*/ 	.word	0x000182c0
        /*094c*/ 	.short	0x0100
        /*094e*/ 	.byte	0x04
	.zero		1


	//   ....[93]....
        /*0950*/ 	.word	0x00009ae0
        /*0954*/ 	.word	0x000000ff
        /*0958*/ 	.word	0x000182d0
        /*095c*/ 	.short	0x0100
        /*095e*/ 	.byte	0x04
	.zero		1


	//   ....[94]....
        /*0960*/ 	.word	0x00009b30
        /*0964*/ 	.word	0x000000ff
        /*0968*/ 	.word	0x000182d0
        /*096c*/ 	.short	0x0101
        /*096e*/ 	.byte	0x04
	.zero		1


	//   ....[95]....
        /*0970*/ 	.word	0x00009be0
        /*0974*/ 	.word	0x000000ff
        /*0978*/ 	.word	0x000182e0
        /*097c*/ 	.short	0x0100
        /*097e*/ 	.byte	0x04
	.zero		1


	//   ....[96]....
        /*0980*/ 	.word	0x00009bf0
        /*0984*/ 	.word	0x000000ff
        /*0988*/ 	.word	0x000182f0
        /*098c*/ 	.short	0x0100
        /*098e*/ 	.byte	0x04
	.zero		1


	//   ....[97]....
        /*0990*/ 	.word	0x00009cb0
        /*0994*/ 	.word	0x000000ff
        /*0998*/ 	.word	0x000182f0
        /*099c*/ 	.short	0x0101
        /*099e*/ 	.byte	0x04
	.zero		1


	//   ....[98]....
        /*09a0*/ 	.word	0x0000a100
        /*09a4*/ 	.word	0x000000ff
        /*09a8*/ 	.word	0x000182c0
        /*09ac*/ 	.short	0x010a
        /*09ae*/ 	.byte	0x04
	.zero		1


	//   ....[99]....
        /*09b0*/ 	.word	0x0000a2a0
        /*09b4*/ 	.word	0x000000ff
        /*09b8*/ 	.word	0x000182d0
        /*09bc*/ 	.short	0x0101
        /*09be*/ 	.byte	0x04
	.zero		1


	//   ....[100]....
        /*09c0*/ 	.word	0x0000a320
        /*09c4*/ 	.word	0x000000ff
        /*09c8*/ 	.word	0x000182e0
        /*09cc*/ 	.short	0x010a
        /*09ce*/ 	.byte	0x04
	.zero		1


	//   ....[101]....
        /*09d0*/ 	.word	0x0000a460
        /*09d4*/ 	.word	0x000000ff
        /*09d8*/ 	.word	0x000182f0
        /*09dc*/ 	.short	0x0101
        /*09de*/ 	.byte	0x04
	.zero		1


	//   ....[102]....
        /*09e0*/ 	.word	0x0000a5a0
        /*09e4*/ 	.word	0x000000ff
        /*09e8*/ 	.word	0x000182c0
        /*09ec*/ 	.short	0x010a
        /*09ee*/ 	.byte	0x04
	.zero		1


	//   ....[103]....
        /*09f0*/ 	.word	0x0000a5f0
        /*09f4*/ 	.word	0x000000ff
        /*09f8*/ 	.word	0x000182d0
        /*09fc*/ 	.short	0x0101
        /*09fe*/ 	.byte	0x04
	.zero		1


	//   ....[104]....
        /*0a00*/ 	.word	0x0000a610
        /*0a04*/ 	.word	0x000000ff
        /*0a08*/ 	.word	0x00018230
        /*0a0c*/ 	.short	0x010a
        /*0a0e*/ 	.byte	0x04
	.zero		1


	//   ....[105]....
        /*0a10*/ 	.word	0x0000a940
        /*0a14*/ 	.word	0x000000ff
        /*0a18*/ 	.word	0x00018240
        /*0a1c*/ 	.short	0x0101
        /*0a1e*/ 	.byte	0x04
	.zero		1


	//   ....[106]....
        /*0a20*/ 	.word	0x0000a960
        /*0a24*/ 	.word	0x000000ff
        /*0a28*/ 	.word	0x000182e0
        /*0a2c*/ 	.short	0x010a
        /*0a2e*/ 	.byte	0x04
	.zero		1


	//   ....[107]....
        /*0a30*/ 	.word	0x0000a9d0
        /*0a34*/ 	.word	0x000000ff
        /*0a38*/ 	.word	0x000182f0
        /*0a3c*/ 	.short	0x0101
        /*0a3e*/ 	.byte	0x04
	.zero		1


	//   ....[108]....
        /*0a40*/ 	.word	0x0000a9f0
        /*0a44*/ 	.word	0x000000ff
        /*0a48*/ 	.word	0x00018238
        /*0a4c*/ 	.short	0x010a
        /*0a4e*/ 	.byte	0x04
	.zero		1


	//   ....[109]....
        /*0a50*/ 	.word	0x0000acf0
        /*0a54*/ 	.word	0x000000ff
        /*0a58*/ 	.word	0x00018248
        /*0a5c*/ 	.short	0x0101
        /*0a5e*/ 	.byte	0x04
	.zero		1


	//   ....[110]....
        /*0a60*/ 	.word	0x0000ad60
        /*0a64*/ 	.word	0x000000ff
        /*0a68*/ 	.word	0x000182c0
        /*0a6c*/ 	.short	0x010a
        /*0a6e*/ 	.byte	0x04
	.zero		1


	//   ....[111]....
        /*0a70*/ 	.word	0x0000ae60
        /*0a74*/ 	.word	0x000000ff
        /*0a78*/ 	.word	0x000182d0
        /*0a7c*/ 	.short	0x0101
        /*0a7e*/ 	.byte	0x04
	.zero		1


	//   ....[112]....
        /*0a80*/ 	.word	0x0000ae80
        /*0a84*/ 	.word	0x000000ff
        /*0a88*/ 	.word	0x00018260
        /*0a8c*/ 	.short	0x010a
        /*0a8e*/ 	.byte	0x04
	.zero		1


	//   ....[113]....
        /*0a90*/ 	.word	0x0000aea0
        /*0a94*/ 	.word	0x000000ff
        /*0a98*/ 	.word	0x00018230
        /*0a9c*/ 	.short	0x010a
        /*0a9e*/ 	.byte	0x04
	.zero		1


	//   ....[114]....
        /*0aa0*/ 	.word	0x0000b880
        /*0aa4*/ 	.word	0x000000ff
        /*0aa8*/ 	.word	0x00018250
        /*0aac*/ 	.short	0x0101
        /*0aae*/ 	.byte	0x04
	.zero		1


	//   ....[115]....
        /*0ab0*/ 	.word	0x0000b8a0
        /*0ab4*/ 	.word	0x000000ff
        /*0ab8*/ 	.word	0x00018240
        /*0abc*/ 	.short	0x0101
        /*0abe*/ 	.byte	0x04
	.zero		1


	//   ....[116]....
        /*0ac0*/ 	.word	0x0000b8d0
        /*0ac4*/ 	.word	0x000000ff
        /*0ac8*/ 	.word	0x000182e0
        /*0acc*/ 	.short	0x010a
        /*0ace*/ 	.byte	0x04
	.zero		1


	//   ....[117]....
        /*0ad0*/ 	.word	0x0000b960
        /*0ad4*/ 	.word	0x000000ff
        /*0ad8*/ 	.word	0x000182f0
        /*0adc*/ 	.short	0x0101
        /*0ade*/ 	.byte	0x04
	.zero		1


	//   ....[118]....
        /*0ae0*/ 	.word	0x0000b980
        /*0ae4*/ 	.word	0x000000ff
        /*0ae8*/ 	.word	0x00018268
        /*0aec*/ 	.short	0x010a
        /*0aee*/ 	.byte	0x04
	.zero		1


	//   ....[119]....
        /*0af0*/ 	.word	0x0000b9a0
        /*0af4*/ 	.word	0x000000ff
        /*0af8*/ 	.word	0x00018238
        /*0afc*/ 	.short	0x010a
        /*0afe*/ 	.byte	0x04
	.zero		1


	//   ....[120]....
        /*0b00*/ 	.word	0x0000c120
        /*0b04*/ 	.word	0x000000ff
        /*0b08*/ 	.word	0x00018258
        /*0b0c*/ 	.short	0x0101
        /*0b0e*/ 	.byte	0x04
	.zero		1


	//   ....[121]....
        /*0b10*/ 	.word	0x0000c140
        /*0b14*/ 	.word	0x000000ff
        /*0b18*/ 	.word	0x00018248
        /*0b1c*/ 	.short	0x0101
        /*0b1e*/ 	.byte	0x04
	.zero		1


	//   ....[122]....
        /*0b20*/ 	.word	0x0000c1f0
        /*0b24*/ 	.word	0x000000ff
        /*0b28*/ 	.word	0x00018210
        /*0b2c*/ 	.short	0x0108
        /*0b2e*/ 	.byte	0x04
	.zero		1


	//   ....[123]....
        /*0b30*/ 	.word	0x0000c200
        /*0b34*/ 	.word	0x000000ff
        /*0b38*/ 	.word	0x00018220
        /*0b3c*/ 	.short	0x0108
        /*0b3e*/ 	.byte	0x04
	.zero		1


	//   ....[124]....
        /*0b40*/ 	.word	0x0000c250
        /*0b44*/ 	.word	0x000000ff
        /*0b48*/ 	.word	0x00018218
        /*0b4c*/ 	.short	0x0108
        /*0b4e*/ 	.byte	0x04
	.zero		1


	//   ....[125]....
        /*0b50*/ 	.word	0x0000c260
        /*0b54*/ 	.word	0x000000ff
        /*0b58*/ 	.word	0x00018228
        /*0b5c*/ 	.short	0x0108
        /*0b5e*/ 	.byte	0x04
	.zero		1


	//   ....[126]....
        /*0b60*/ 	.word	0x0000c2a0
        /*0b64*/ 	.word	0x000000ff
        /*0b68*/ 	.word	0x00018190
        /*0b6c*/ 	.short	0x0108
        /*0b6e*/ 	.byte	0x04
	.zero		1


	//   ....[127]....
        /*0b70*/ 	.word	0x0000c2b0
        /*0b74*/ 	.word	0x000000ff
        /*0b78*/ 	.word	0x000181d0
        /*0b7c*/ 	.short	0x0108
        /*0b7e*/ 	.byte	0x04
	.zero		1


	//   ....[128]....
        /*0b80*/ 	.word	0x0000c300
        /*0b84*/ 	.word	0x000000ff
        /*0b88*/ 	.word	0x00018198
        /*0b8c*/ 	.short	0x0108
        /*0b8e*/ 	.byte	0x04
	.zero		1


	//   ....[129]....
        /*0b90*/ 	.word	0x0000c310
        /*0b94*/ 	.word	0x000000ff
        /*0b98*/ 	.word	0x000181d8
        /*0b9c*/ 	.short	0x0108
        /*0b9e*/ 	.byte	0x04
	.zero		1


	//   ....[130]....
        /*0ba0*/ 	.word	0x0000c360
        /*0ba4*/ 	.word	0x000000ff
        /*0ba8*/ 	.word	0x000181a0
        /*0bac*/ 	.short	0x0108
        /*0bae*/ 	.byte	0x04
	.zero		1


	//   ....[131]....
        /*0bb0*/ 	.word	0x0000c370
        /*0bb4*/ 	.word	0x000000ff
        /*0bb8*/ 	.word	0x000181e0
        /*0bbc*/ 	.short	0x0108
        /*0bbe*/ 	.byte	0x04
	.zero		1


	//   ....[132]....
        /*0bc0*/ 	.word	0x0000c3c0
        /*0bc4*/ 	.word	0x000000ff
        /*0bc8*/ 	.word	0x000181a8
        /*0bcc*/ 	.short	0x0108
        /*0bce*/ 	.byte	0x04
	.zero		1


	//   ....[133]....
        /*0bd0*/ 	.word	0x0000c3d0
        /*0bd4*/ 	.word	0x000000ff
        /*0bd8*/ 	.word	0x000181e8
        /*0bdc*/ 	.short	0x0108
        /*0bde*/ 	.byte	0x04
	.zero		1


	//   ....[134]....
        /*0be0*/ 	.word	0x0000c420
        /*0be4*/ 	.word	0x000000ff
        /*0be8*/ 	.word	0x000181b0
        /*0bec*/ 	.short	0x0108
        /*0bee*/ 	.byte	0x04
	.zero		1


	//   ....[135]....
        /*0bf0*/ 	.word	0x0000c430
        /*0bf4*/ 	.word	0x000000ff
        /*0bf8*/ 	.word	0x000181f0
        /*0bfc*/ 	.short	0x0108
        /*0bfe*/ 	.byte	0x04
	.zero		1


	//   ....[136]....
        /*0c00*/ 	.word	0x0000c480
        /*0c04*/ 	.word	0x000000ff
        /*0c08*/ 	.word	0x000181b8
        /*0c0c*/ 	.short	0x0108
        /*0c0e*/ 	.byte	0x04
	.zero		1


	//   ....[137]....
        /*0c10*/ 	.word	0x0000c490
        /*0c14*/ 	.word	0x000000ff
        /*0c18*/ 	.word	0x000181f8
        /*0c1c*/ 	.short	0x0108
        /*0c1e*/ 	.byte	0x04
	.zero		1


	//   ....[138]....
        /*0c20*/ 	.word	0x0000c4e0
        /*0c24*/ 	.word	0x000000ff
        /*0c28*/ 	.word	0x000181c0
        /*0c2c*/ 	.short	0x0108
        /*0c2e*/ 	.byte	0x04
	.zero		1


	//   ....[139]....
        /*0c30*/ 	.word	0x0000c4f0
        /*0c34*/ 	.word	0x000000ff
        /*0c38*/ 	.word	0x00018200
        /*0c3c*/ 	.short	0x0108
        /*0c3e*/ 	.byte	0x04
	.zero		1


	//   ....[140]....
        /*0c40*/ 	.word	0x0000c540
        /*0c44*/ 	.word	0x000000ff
        /*0c48*/ 	.word	0x000181c8
        /*0c4c*/ 	.short	0x0108
        /*0c4e*/ 	.byte	0x04
	.zero		1


	//   ....[141]....
        /*0c50*/ 	.word	0x0000c550
        /*0c54*/ 	.word	0x000000ff
        /*0c58*/ 	.word	0x00018208
        /*0c5c*/ 	.short	0x0108
        /*0c5e*/ 	.byte	0x04
	.zero		1


	//   ....[142]....
        /*0c60*/ 	.word	0x0000c590
        /*0c64*/ 	.word	0x000000ff
        /*0c68*/ 	.word	0x00018230
        /*0c6c*/ 	.short	0x0108
        /*0c6e*/ 	.byte	0x04
	.zero		1


	//   ....[143]....
        /*0c70*/ 	.word	0x0000c5a0
        /*0c74*/ 	.word	0x000000ff
        /*0c78*/ 	.word	0x00018240
        /*0c7c*/ 	.short	0x0108
        /*0c7e*/ 	.byte	0x04
	.zero		1


	//   ....[144]....
        /*0c80*/ 	.word	0x0000c5f0
        /*0c84*/ 	.word	0x000000ff
        /*0c88*/ 	.word	0x00018238
        /*0c8c*/ 	.short	0x0108
        /*0c8e*/ 	.byte	0x04
	.zero		1


	//   ....[145]....
        /*0c90*/ 	.word	0x0000c600
        /*0c94*/ 	.word	0x000000ff
        /*0c98*/ 	.word	0x00018248
        /*0c9c*/ 	.short	0x0108
        /*0c9e*/ 	.byte	0x04
	.zero		1


	//   ....[146]....
        /*0ca0*/ 	.word	0x0000c640
        /*0ca4*/ 	.word	0x000000ff
        /*0ca8*/ 	.word	0x00018250
        /*0cac*/ 	.short	0x0108
        /*0cae*/ 	.byte	0x04
	.zero		1


	//   ....[147]....
        /*0cb0*/ 	.word	0x0000c650
        /*0cb4*/ 	.word	0x000000ff
        /*0cb8*/ 	.word	0x00018260
        /*0cbc*/ 	.short	0x0108
        /*0cbe*/ 	.byte	0x04
	.zero		1


	//   ....[148]....
        /*0cc0*/ 	.word	0x0000c6a0
        /*0cc4*/ 	.word	0x000000ff
        /*0cc8*/ 	.word	0x00018258
        /*0ccc*/ 	.short	0x0108
        /*0cce*/ 	.byte	0x04
	.zero		1


	//   ....[149]....
        /*0cd0*/ 	.word	0x0000c6b0
        /*0cd4*/ 	.word	0x000000ff
        /*0cd8*/ 	.word	0x00018268
        /*0cdc*/ 	.short	0x0108
        /*0cde*/ 	.byte	0x04
	.zero		1


	//   ....[150]....
        /*0ce0*/ 	.word	0x0000c700
        /*0ce4*/ 	.word	0x000000ff
        /*0ce8*/ 	.word	0x00018280
        /*0cec*/ 	.short	0x0108
        /*0cee*/ 	.byte	0x04
	.zero		1


	//   ....[151]....
        /*0cf0*/ 	.word	0x0000c720
        /*0cf4*/ 	.word	0x000000ff
        /*0cf8*/ 	.word	0x00018290
        /*0cfc*/ 	.short	0x0108
        /*0cfe*/ 	.byte	0x04
	.zero		1


	//   ....[152]....
        /*0d00*/ 	.word	0x0000c740
        /*0d04*/ 	.word	0x000000ff
        /*0d08*/ 	.word	0x000182a0
        /*0d0c*/ 	.short	0x0108
        /*0d0e*/ 	.byte	0x04
	.zero		1


	//   ....[153]....
        /*0d10*/ 	.word	0x0000c760
        /*0d14*/ 	.word	0x000000ff
        /*0d18*/ 	.word	0x000182b0
        /*0d1c*/ 	.short	0x0108
        /*0d1e*/ 	.byte	0x04
	.zero		1


	//   ....[154]....
        /*0d20*/ 	.word	0x0000c780
        /*0d24*/ 	.word	0x000000ff
        /*0d28*/ 	.word	0x000182c0
        /*0d2c*/ 	.short	0x0108
        /*0d2e*/ 	.byte	0x04
	.zero		1


	//   ....[155]....
        /*0d30*/ 	.word	0x0000c7a0
        /*0d34*/ 	.word	0x000000ff
        /*0d38*/ 	.word	0x000182d0
        /*0d3c*/ 	.short	0x0108
        /*0d3e*/ 	.byte	0x04
	.zero		1


	//   ....[156]....
        /*0d40*/ 	.word	0x0000c7d0
        /*0d44*/ 	.word	0x000000ff
        /*0d48*/ 	.word	0x000182e0
        /*0d4c*/ 	.short	0x0108
        /*0d4e*/ 	.byte	0x04
	.zero		1


	//   ....[157]....
        /*0d50*/ 	.word	0x0000c7f0
        /*0d54*/ 	.word	0x000000ff
        /*0d58*/ 	.word	0x000182f0
        /*0d5c*/ 	.short	0x0108
        /*0d5e*/ 	.byte	0x04
	.zero		1


	//   ....[158]....
        /*0d60*/ 	.word	0x0000cb70
        /*0d64*/ 	.word	0x000000ff
        /*0d68*/ 	.word	0x000182d0
        /*0d6c*/ 	.short	0x010a
        /*0d6e*/ 	.byte	0x14
	.zero		1


	//   ....[159]....
        /*0d70*/ 	.word	0x0000cba0
        /*0d74*/ 	.word	0x000000ff
        /*0d78*/ 	.word	0x00018280
        /*0d7c*/ 	.short	0x010a
        /*0d7e*/ 	.byte	0x14
	.zero		1


	//   ....[160]....
        /*0d80*/ 	.word	0x0000cbe0
        /*0d84*/ 	.word	0x000000ff
        /*0d88*/ 	.word	0x000182d0
        /*0d8c*/ 	.short	0x010a
        /*0d8e*/ 	.byte	0x14
	.zero		1


	//   ....[161]....
        /*0d90*/ 	.word	0x0000cc10
        /*0d94*/ 	.word	0x000000ff
        /*0d98*/ 	.word	0x00018280
        /*0d9c*/ 	.short	0x010a
        /*0d9e*/ 	.byte	0x14
	.zero		1


	//   ....[162]....
        /*0da0*/ 	.word	0x0000cc40
        /*0da4*/ 	.word	0x000000ff
        /*0da8*/ 	.word	0x000182d0
        /*0dac*/ 	.short	0x010a
        /*0dae*/ 	.byte	0x14
	.zero		1


	//   ....[163]....
        /*0db0*/ 	.word	0x0000cc70
        /*0db4*/ 	.word	0x000000ff
        /*0db8*/ 	.word	0x000182f0
        /*0dbc*/ 	.short	0x010a
        /*0dbe*/ 	.byte	0x14
	.zero		1


	//   ....[164]....
        /*0dc0*/ 	.word	0x0000cca0
        /*0dc4*/ 	.word	0x000000ff
        /*0dc8*/ 	.word	0x000182a0
        /*0dcc*/ 	.short	0x010a
        /*0dce*/ 	.byte	0x14
	.zero		1


	//   ....[165]....
        /*0dd0*/ 	.word	0x0000cce0
        /*0dd4*/ 	.word	0x000000ff
        /*0dd8*/ 	.word	0x000182f0
        /*0ddc*/ 	.short	0x010a
        /*0dde*/ 	.byte	0x14
	.zero		1


	//   ....[166]....
        /*0de0*/ 	.word	0x0000cd10
        /*0de4*/ 	.word	0x000000ff
        /*0de8*/ 	.word	0x000182a0
        /*0dec*/ 	.short	0x010a
        /*0dee*/ 	.byte	0x14
	.zero		1


	//   ....[167]....
        /*0df0*/ 	.word	0x0000cd40
        /*0df4*/ 	.word	0x000000ff
        /*0df8*/ 	.word	0x000182f0
        /*0dfc*/ 	.short	0x010a
        /*0dfe*/ 	.byte	0x14
	.zero		1


	//   ....[168]....
        /*0e00*/ 	.word	0x0000cd70
        /*0e04*/ 	.word	0x000000ff
        /*0e08*/ 	.word	0x00018250
        /*0e0c*/ 	.short	0x010a
        /*0e0e*/ 	.byte	0x14
	.zero		1


	//   ....[169]....
        /*0e10*/ 	.word	0x0000cda0
        /*0e14*/ 	.word	0x000000ff
        /*0e18*/ 	.word	0x00018258
        /*0e1c*/ 	.short	0x010a
        /*0e1e*/ 	.byte	0x14
	.zero		1


	//   ....[170]....
        /*0e20*/ 	.word	0x0000cde0
        /*0e24*/ 	.word	0x000000ff
        /*0e28*/ 	.word	0x00018210
        /*0e2c*/ 	.short	0x010a
        /*0e2e*/ 	.byte	0x14
	.zero		1


	//   ....[171]....
        /*0e30*/ 	.word	0x0000ce20
        /*0e34*/ 	.word	0x000000ff
        /*0e38*/ 	.word	0x00000000
        /*0e3c*/ 	.short	0x010a
        /*0e3e*/ 	.byte	0x0a
	.zero		1


	//   ....[172]....
        /*0e40*/ 	.word	0x0000ce60
        /*0e44*/ 	.word	0x000000ff
        /*0e48*/ 	.word	0x00018290
        /*0e4c*/ 	.short	0x010a
        /*0e4e*/ 	.byte	0x14
	.zero		1


	//   ....[173]....
        /*0e50*/ 	.word	0x0000cea0
        /*0e54*/ 	.word	0x000000ff
        /*0e58*/ 	.word	0x00018218
        /*0e5c*/ 	.short	0x010a
        /*0e5e*/ 	.byte	0x14
	.zero		1


	//   ....[174]....
        /*0e60*/ 	.word	0x0000cee0
        /*0e64*/ 	.word	0x000000ff
        /*0e68*/ 	.word	0x000182b0
        /*0e6c*/ 	.short	0x010a
        /*0e6e*/ 	.byte	0x14
	.zero		1


	//   ....[175]....
        /*0e70*/ 	.word	0x0000cf20
        /*0e74*/ 	.word	0x000000ff
        /*0e78*/ 	.word	0x00000000
        /*0e7c*/ 	.short	0x010a
        /*0e7e*/ 	.byte	0x04
	.zero		1


	//   ....[176]....
        /*0e80*/ 	.word	0x0000cf60
        /*0e84*/ 	.word	0x000000ff
        /*0e88*/ 	.word	0x00018240
        /*0e8c*/ 	.short	0x010a
        /*0e8e*/ 	.byte	0x14
	.zero		1


	//   ....[177]....
        /*0e90*/ 	.word	0x0000cfa0
        /*0e94*/ 	.word	0x000000ff
        /*0e98*/ 	.word	0x00018290
        /*0e9c*/ 	.short	0x010a
        /*0e9e*/ 	.byte	0x14
	.zero		1


	//   ....[178]....
        /*0ea0*/ 	.word	0x0000cfe0
        /*0ea4*/ 	.word	0x000000ff
        /*0ea8*/ 	.word	0x00000000
        /*0eac*/ 	.short	0x010a
        /*0eae*/ 	.byte	0x0f
	.zero		1


	//   ....[179]....
        /*0eb0*/ 	.word	0x0000d020
        /*0eb4*/ 	.word	0x000000ff
        /*0eb8*/ 	.word	0x00018248
        /*0ebc*/ 	.short	0x010a
        /*0ebe*/ 	.byte	0x14
	.zero		1


	//   ....[180]....
        /*0ec0*/ 	.word	0x0000d060
        /*0ec4*/ 	.word	0x000000ff
        /*0ec8*/ 	.word	0x000182b0
        /*0ecc*/ 	.short	0x010a
        /*0ece*/ 	.byte	0x14
	.zero		1


	//   ....[181]....
        /*0ed0*/ 	.word	0x0000d0a0
        /*0ed4*/ 	.word	0x00000003
        /*0ed8*/ 	.word	0x00000000
        /*0edc*/ 	.short	0x010a
        /*0ede*/ 	.byte	0x20
	.zero		1


	//   ....[182]....
        /*0ee0*/ 	.word	0x0000d0e0
        /*0ee4*/ 	.word	0x000000ff
        /*0ee8*/ 	.word	0x00018240
        /*0eec*/ 	.short	0x010a
        /*0eee*/ 	.byte	0x14
	.zero		1


	//   ....[183]....
        /*0ef0*/ 	.word	0x0000d120
        /*0ef4*/ 	.word	0x000000ff
        /*0ef8*/ 	.word	0x00018290
        /*0efc*/ 	.short	0x010a
        /*0efe*/ 	.byte	0x14
	.zero		1


	//   ....[184]....
        /*0f00*/ 	.word	0x0000d160
        /*0f04*/ 	.word	0x000000ff
        /*0f08*/ 	.word	0x00018248
        /*0f0c*/ 	.short	0x010a
        /*0f0e*/ 	.byte	0x14
	.zero		1


	//   ....[185]....
        /*0f10*/ 	.word	0x0000d1a0
        /*0f14*/ 	.word	0x000000ff
        /*0f18*/ 	.word	0x000182b0
        /*0f1c*/ 	.short	0x010a
        /*0f1e*/ 	.byte	0x14
	.zero		1


	//   ....[186]....
        /*0f20*/ 	.word	0x0000d1d0
        /*0f24*/ 	.word	0x000000ff
        /*0f28*/ 	.word	0x00018220
        /*0f2c*/ 	.short	0x010a
        /*0f2e*/ 	.byte	0x14
	.zero		1


	//   ....[187]....
        /*0f30*/ 	.word	0x0000d210
        /*0f34*/ 	.word	0x000000ff
        /*0f38*/ 	.word	0x00000040
        /*0f3c*/ 	.short	0x010a
        /*0f3e*/ 	.byte	0x19
	.zero		1


	//   ....[188]....
        /*0f40*/ 	.word	0x0000d240
        /*0f44*/ 	.word	0x000000ff
        /*0f48*/ 	.word	0x00018228
        /*0f4c*/ 	.short	0x010a
        /*0f4e*/ 	.byte	0x14
	.zero		1


	//   ....[189]....
        /*0f50*/ 	.word	0x0000d280
        /*0f54*/ 	.word	0x000000ff
        /*0f58*/ 	.word	0x00000040
        /*0f5c*/ 	.short	0x010a
        /*0f5e*/ 	.byte	0x0d
	.zero		1


	//   ....[190]....
        /*0f60*/ 	.word	0x0000d2c0
        /*0f64*/ 	.word	0x000000ff
        /*0f68*/ 	.word	0x00000040
        /*0f6c*/ 	.short	0x010a
        /*0f6e*/ 	.byte	0x0d
	.zero		1


	//   ....[191]....
        /*0f70*/ 	.word	0x0000d300
        /*0f74*/ 	.word	0x000000ff
        /*0f78*/ 	.word	0x00000040
        /*0f7c*/ 	.short	0x010a
        /*0f7e*/ 	.byte	0x11
	.zero		1


	//   ....[192]....
        /*0f80*/ 	.word	0x0000d330
        /*0f84*/ 	.word	0x000000ff
        /*0f88*/ 	.word	0x000182c0
        /*0f8c*/ 	.short	0x010a
        /*0f8e*/ 	.byte	0x04
	.zero		1


	//   ....[193]....
        /*0f90*/ 	.word	0x0000d360
        /*0f94*/ 	.word	0x000000ff
        /*0f98*/ 	.word	0x000182e0
        /*0f9c*/ 	.short	0x010a
        /*0f9e*/ 	.byte	0x04
	.zero		1


	//   ....[194]....
        /*0fa0*/ 	.word	0x0000d390
        /*0fa4*/ 	.word	0x000000ff
        /*0fa8*/ 	.word	0x000182c0
        /*0fac*/ 	.short	0x010a
        /*0fae*/ 	.byte	0x04
	.zero		1


	//   ....[195]....
        /*0fb0*/ 	.word	0x0000d3c0
        /*0fb4*/ 	.word	0x000000ff
        /*0fb8*/ 	.word	0x00018230
        /*0fbc*/ 	.short	0x010a
        /*0fbe*/ 	.byte	0x04
	.zero		1


	//   ....[196]....
        /*0fc0*/ 	.word	0x0000d3f0
        /*0fc4*/ 	.word	0x000000ff
        /*0fc8*/ 	.word	0x000182e0
        /*0fcc*/ 	.short	0x010a
        /*0fce*/ 	.byte	0x04
	.zero		1


	//   ....[197]....
        /*0fd0*/ 	.word	0x0000d420
        /*0fd4*/ 	.word	0x000000ff
        /*0fd8*/ 	.word	0x00018238
        /*0fdc*/ 	.short	0x010a
        /*0fde*/ 	.byte	0x04
	.zero		1


	//   ....[198]....
        /*0fe0*/ 	.word	0x0000d450
        /*0fe4*/ 	.word	0x000000ff
        /*0fe8*/ 	.word	0x000182c0
        /*0fec*/ 	.short	0x010a
        /*0fee*/ 	.byte	0x04
	.zero		1


	//   ....[199]....
        /*0ff0*/ 	.word	0x0000d480
        /*0ff4*/ 	.word	0x000000ff
        /*0ff8*/ 	.word	0x00018260
        /*0ffc*/ 	.short	0x010a
        /*0ffe*/ 	.byte	0x04
	.zero		1


	//   ....[200]....
        /*1000*/ 	.word	0x0000d4b0
        /*1004*/ 	.word	0x000000ff
        /*1008*/ 	.word	0x00018230
        /*100c*/ 	.short	0x010a
        /*100e*/ 	.byte	0x04
	.zero		1


	//   ....[201]....
        /*1010*/ 	.word	0x0000d4e0
        /*1014*/ 	.word	0x000000ff
        /*1018*/ 	.word	0x000182e0
        /*101c*/ 	.short	0x010a
        /*101e*/ 	.byte	0x04
	.zero		1


	//   ....[202]....
        /*1020*/ 	.word	0x0000d510
        /*1024*/ 	.word	0x000000ff
        /*1028*/ 	.word	0x00018268
        /*102c*/ 	.short	0x010a
        /*102e*/ 	.byte	0x04
	.zero		1


	//   ....[203]....
        /*1030*/ 	.word	0x0000d540
        /*1034*/ 	.word	0x000000ff
        /*1038*/ 	.word	0x00018238
        /*103c*/ 	.short	0x010a
        /*103e*/ 	.byte	0x04
	.zero		1


	//----- nvinfo : EIATTR_NUM_MBARRIERS
	.align		4
.L_81:
        /*1040*/ 	.byte	0x03, 0x38
        /*1042*/ 	.short	0x0024


	//----- nvinfo : EIATTR_EXIT_INSTR_OFFSETS
	.align		4
        /*1044*/ 	.byte	0x04, 0x1c
        /*1046*/ 	.short	(.L_83 - .L_82)


	//   ....[0]....
.L_82:
        /*1048*/ 	.word	0x0000cb60


	//----- nvinfo : EIATTR_INDIRECT_BRANCH_TARGETS
	.align		4
.L_83:
        /*104c*/ 	.byte	0x04, 0x34
        /*104e*/ 	.short	(.L_85 - .L_84)


	//   ....[0]....
.L_84:
        /*1050*/ 	.word	.L_x_206@srel
        /*1054*/ 	.short	0x0
        /*1056*/ 	.short	0x0
        /*1058*/ 	.word	0x7
        /*105c*/ 	.word	.L_x_2@srel
        /*1060*/ 	.word	.L_x_12@srel
        /*1064*/ 	.word	.L_x_209@srel
        /*1068*/ 	.word	.L_x_210@srel
        /*106c*/ 	.word	.L_x_211@srel
        /*1070*/ 	.word	.L_x_212@srel
        /*1074*/ 	.word	.L_x_213@srel


	//----- nvinfo : EIATTR_REQNTID
	.align		4
.L_85:
        /*1078*/ 	.byte	0x04, 0x10
        /*107a*/ 	.short	(.L_87 - .L_86)
.L_86:
        /*107c*/ 	.word	0x00000200
        /*1080*/ 	.word	0x00000001
        /*1084*/ 	.word	0x00000001


	//----- nvinfo : EIATTR_CRS_STACK_SIZE
	.align		4
.L_87:
        /*1088*/ 	.byte	0x04, 0x1e
        /*108a*/ 	.short	(.L_89 - .L_88)
.L_88:
        /*108c*/ 	.word	0x00000000


	//----- nvinfo : EIATTR_CBANK_PARAM_SIZE
	.align		4
.L_89:
        /*1090*/ 	.byte	0x03, 0x19
        /*1092*/ 	.short	0x0320


	//----- nvinfo : EIATTR_PARAM_CBANK
	.align		4
        /*1094*/ 	.byte	0x04, 0x0a
        /*1096*/ 	.short	(.L_91 - .L_90)
	.align		4
.L_90:
        /*1098*/ 	.word	index@(.nv.constant0.cutlass_gluon_attention)
        /*109c*/ 	.short	0x0380
        /*109e*/ 	.short	0x0320


	//----- nvinfo : EIATTR_SW_WAR
	.align		4
.L_91:
        /*10a0*/ 	.byte	0x04, 0x36
        /*10a2*/ 	.short	(.L_93 - .L_92)
.L_92:
        /*10a4*/ 	.word	0x00000008
.L_93:


//--------------------- .nv.compat                --------------------------
	.section	.nv.compat,"",@"SHT_CUDA_COMPAT_INFO"
	.align	4
        /*0000*/ 	.byte	0x02, 0x02, 0x03, 0x00, 0x02, 0x05, 0x05, 0x00, 0x02, 0x03, 0x01, 0x00, 0x02, 0x06, 0x01, 0x00


//--------------------- .nv.callgraph             --------------------------
	.section	.nv.callgraph,"",@"SHT_CUDA_CALLGRAPH"
	.align	4
	.sectionentsize	8
	.align		4
        /*0000*/ 	.word	0x00000000
	.align		4
        /*0004*/ 	.word	0xffffffff
	.align		4
        /*0008*/ 	.word	0x00000000
	.align		4
        /*000c*/ 	.word	0xfffffffe
	.align		4
        /*0010*/ 	.word	0x00000000
	.align		4
        /*0014*/ 	.word	0xfffffffd
	.align		4
        /*0018*/ 	.word	0x00000000
	.align		4
        /*001c*/ 	.word	0xfffffffc


//--------------------- .nv.constant4             --------------------------
	.section	.nv.constant4,"a",@progbits
	.align	8
	.align		8
.nv.constant4:
        /*0000*/ 	.dword	_$_str


//--------------------- .nv.constant2.cutlass_gluon_attention --------------------------
	.section	.nv.constant2.cutlass_gluon_attention,"a",@progbits
	.sectionflags	@""
	.align	4
.nv.constant2.cutlass_gluon_attention:
        /*0000*/ 	.byte	0x50, 0x02, 0x00, 0x00, 0x70, 0x2a, 0x00, 0x00, 0x50, 0x5c, 0x00, 0x00, 0x60, 0x76, 0x00, 0x00
        /*0010*/ 	.byte	0x30, 0x53, 0x00, 0x00, 0xa0, 0x52, 0x00, 0x00, 0x60, 0xcb, 0x00, 0x00


//--------------------- .text.cutlass_gluon_attention --------------------------
	.section	.text.cutlass_gluon_attention,"ax",@progbits
	.align	128
        .global         cutlass_gluon_attention
        .type           cutlass_gluon_attention,@function
        .size           cutlass_gluon_attention,(.L_x_216 - cutlass_gluon_attention)
        .other          cutlass_gluon_attention,@"STO_CUDA_ENTRY STV_DEFAULT"
cutlass_gluon_attention:
.text.cutlass_gluon_attention:
[----:B------:R-:W1:Y:S02]  /*0000*/  LDC R1, c[0x0][0x37c] ;  /* 0x0000df00ff017b82 */ /* 0x000e640000000800 */
[----:B-1----:R-:W-:Y:S01]  /*0010*/  IADD3 R1, PT, PT, R1, -0x8, RZ ;  /* 0xfffffff801017810 */ /* 0x002fe20007ffe0ff */
[----:B------:R-:W1:Y:S05]  /*0020*/  S2R R0, SR_TID.X ;  /* 0x0000000000007919 */ /* 0x000e6a0000002100 */
[----:B------:R-:W2:Y:S01]  /*0030*/  S2UR UR4, SR_CgaCtaId ;  /* 0x00000000000479c3 */ /* 0x000ea20000008800 */
[----:B------:R-:W3:Y:S01]  /*0040*/  LDCU.64 UR8, c[0x0][0x390] ;  /* 0x00007200ff0877ac */ /* 0x000ee20008000a00 */
[----:B------:R-:W4:Y:S01]  /*0050*/  LDCU UR5, c[0x0][0x398] ;  /* 0x00007300ff0577ac */ /* 0x000f220008000800 */
[----:B------:R-:W-:Y:S01]  /*0060*/  UMOV UR20, 0x400 ;  /* 0x0000040000147882 */ /* 0x000fe20000000000 */
[----:B---3--:R-:W-:-:S02]  /*0070*/  UIMAD UR9, UR9, UR8, URZ ;  /* 0x00000008090972a4 */ /* 0x008fc4000f8e02ff */
[----:B--2---:R-:W-:Y:S02]  /*0080*/  ULEA UR20, UR4, UR20, 0x18 ;  /* 0x0000001404147291 */ /* 0x004fe4000f8ec0ff */
[----:B----4-:R-:W-:Y:S01]  /*0090*/  USHF.R.S32.HI UR4, URZ, 0x1f, UR5 ;  /* 0x0000001fff047899 */ /* 0x010fe20008011405 */
[----:B-1----:R-:W-:-:S04]  /*00a0*/  SHF.R.U32.HI R0, RZ, 0x5, R0 ;  /* 0x00000005ff007819 */ /* 0x002fc80000011600 */
[----:B------:R-:W-:-:S13]  /*00b0*/  R2UR UR6, R0 ;  /* 0x00000000000672ca */ /* 0x000fda00000e0000 */
[----:B------:R-:W-:Y:S02]  /*00c0*/  UISETP.GE.U32.AND UP0, UPT, UR6, 0x4, UPT ;  /* 0x000000040600788c */ /* 0x000fe4000bf06070 */
[----:B------:R-:W-:-:S04]  /*00d0*/  UIADD3 UR6, UPT, UPT, UR5, 0xff, URZ ;  /* 0x000000ff05067890 */ /* 0x000fc8000fffe0ff */
[----:B------:R-:W-:-:S13]  /*00e0*/  PLOP3.LUT P0, PT, PT, PT, UP0, 0x80, 0x8 ;  /* 0x000000000008781c */ /* 0x000fda0003f0f008 */
[----:B------:R-:W-:Y:S05]  /*00f0*/  @!P0 BRA `(.L_x_0) ;  /* 0x0000008000f88947 */ /* 0x000fea0003800000 */
[----:B------:R-:W1:Y:S01]  /*0100*/  S2UR UR5, SR_CTAID.X ;  /* 0x00000000000579c3 */ /* 0x000e620000002500 */
[----:B------:R-:W2:Y:S02]  /*0110*/  LDCU UR4, c[0x0][0x398] ;  /* 0x00007300ff0477ac */ /* 0x000ea40008000800 */
[----:B--2---:R-:W-:Y:S01]  /*0120*/  UISETP.GE.AND UP5, UPT, UR4, 0x1, UPT ;  /* 0x000000010400788c */ /* 0x004fe2000bfa6270 */
[----:B-1----:R-:W-:-:S05]  /*0130*/  MOV R0, UR5 ;  /* 0x0000000500007c02 */ /* 0x002fca0008000f00 */
[----:B------:R1:W-:Y:S04]  /*0140*/  STL [R1], R0 ;  /* 0x0000000001007387 */ /* 0x0003e80000100800 */
.L_x_1:
[----:B------:R-:W-:-:S08]  /*0150*/  NOP ;  /* 0x0000000000007918 */ /* 0x000fd00000000000 */
[----:B-1-3--:R-:W2:-:S00]  /*0160*/  USETMAXREG.DEALLOC.CTAPOOL 0x50 ;  /* 0x00000050000079c8 */ /* 0x00ae8000080e0500 */
[----:B-12---:R-:W1:Y:S01]  /*0170*/  S2R R0, SR_TID.X ;  /* 0x0000000000007919 */ /* 0x006e620000002100 */
[----:B------:R-:W-:Y:S01]  /*0180*/  BAR.SYNC.DEFER_BLOCKING 0x1 ;  /* 0x0040000000007b1d */ /* 0x000fe20000010000 */
[----:B-1----:R-:W-:-:S04]  /*0190*/  SHF.R.U32.HI R0, RZ, 0x5, R0 ;  /* 0x00000005ff007819 */ /* 0x002fc80000011600 */
[----:B------:R-:W-:Y:S01]  /*01a0*/  R2UR UR4, R0 ;  /* 0x00000000000472ca */ /* 0x000fe200000e0000 */
[----:B------:R-:W-:-:S12]  /*01b0*/  IMAD.U32 R0, RZ, RZ, UR20 ;  /* 0x00000014ff007e24 */ /* 0x000fd8000f8e00ff */
[----:B------:R-:W1:Y:S02]  /*01c0*/  LDS.U8 R0, [R0+UR4+0x1826c] ;  /* 0x01826c0400007984 */ /* 0x000e640008000000 */
[----:B-1----:R-:W-:-:S13]  /*01d0*/  ISETP.GT.U32.AND P0, PT, R0, 0x6, PT ;  /* 0x000000060000780c */ /* 0x002fda0003f04070 */
[----:B------:R-:W-:Y:S08]  /*01e0*/  @P0 BAR.SYNC.DEFER_BLOCKING 0x1 ;  /* 0x0040000000000b1d */ /* 0x000ff00000010000 */
[----:B------:R-:W-:Y:S06]  /*01f0*/  @P0 BAR.SYNC.DEFER_BLOCKING 0x1 ;  /* 0x0040000000000b1d */ /* 0x000fec0000010000 */
[----:B------:R-:W-:Y:S05]  /*0200*/  @P0 BRA `(.L_x_1) ;  /* 0xfffffffc00d00947 */ /* 0x000fea000383ffff */
[----:B------:R-:W-:-:S04]  /*0210*/  SHF.L.U32 R0, R0, 0x2, RZ ;  /* 0x0000000200007819 */ /* 0x000fc800000006ff */
[----:B------:R-:W1:Y:S02]  /*0220*/  LDC R2, c[0x2][R0] ;  /* 0x0080000000027b82 */ /* 0x000e640000000800 */
[----:B-1----:R-:W-:-:S04]  /*0230*/  SHF.R.S32.HI R3, RZ, 0x1f, R2 ;  /* 0x0000001fff037819 */ /* 0x002fc80000011402 */
.L_x_206:
[----:B------:R-:W-:Y:S05]  /*0240*/  BRX R2 -0x250                                                                                                   (*"BRANCH_TARGETS .L_x_2,.L_x_12,.L_x_209,.L_x_210,.L_x_211,.L_x_212,.L_x_213"*) ;  /* 0xfffffffc026c7949 */ /* 0x000fea000383ffff */
.L_x_2:
[----:B------:R-:W-:-:S08]  /*0250*/  NOP ;  /* 0x0000000000007918 */ /* 0x000fd00000000000 */
[----:B------:R-:W1:Y:S02]  /*0260*/  USETMAXREG.TRY_ALLOC.CTAPOOL UP0, 0xc0 ;  /* 0x000000c0000079c8 */ /* 0x000e640008000600 */
[----:B-1----:R-:W-:-:S13]  /*0270*/  PLOP3.LUT P0, PT, PT, PT, UP0, 0x80, 0x8 ;  /* 0x000000000008781c */ /* 0x002fda0003f0f008 */
[----:B------:R-:W-:Y:S05]  /*0280*/  @!P0 BRA `(.L_x_2) ;  /* 0xfffffffc00f08947 */ /* 0x000fea000383ffff */
[----:B------:R-:W-:Y:S06]  /*0290*/  BAR.SYNC.DEFER_BLOCKING 0x1 ;  /* 0x0040000000007b1d */ /* 0x000fec0000010000 */
[----:B------:R-:W1:Y:S01]  /*02a0*/  SYNCS.PHASECHK.TRANS64.TRYWAIT P1, [UR20+0x182d0], RZ ;  /* 0x0182d0ffff0075a7 */ /* 0x000e620008021114 */
[----:B------:R-:W2:Y:S01]  /*02b0*/  LDCU UR4, c[0x0][0x398] ;  /* 0x00007300ff0477ac */ /* 0x000ea20008000800 */
[----:B------:R-:W3:Y:S01]  /*02c0*/  S2UR UR5, SR_CTAID.X ;  /* 0x00000000000579c3 */ /* 0x000ee20000002500 */
[----:B--2---:R-:W-:-:S04]  /*02d0*/  UIADD3 UR6, UPT, UPT, UR4, 0xff, URZ ;  /* 0x000000ff04067890 */ /* 0x004fc8000fffe0ff */
[----:B------:R-:W-:-:S04]  /*02e0*/  USHF.R.S32.HI UR4, URZ, 0x1f, UR6 ;  /* 0x0000001fff047899 */ /* 0x000fc80008011406 */
[----:B------:R-:W-:-:S04]  /*02f0*/  ULEA.HI UR4, UR4, UR6, URZ, 0x8 ;  /* 0x0000000604047291 */ /* 0x000fc8000f8f40ff */
[----:B------:R-:W-:-:S04]  /*0300*/  USHF.R.S32.HI UR4, URZ, 0x8, UR4 ;  /* 0x00000008ff047899 */ /* 0x000fc80008011404 */
[----:B------:R-:W-:Y:S01]  /*0310*/  UIMAD UR14, UR9, UR4, URZ ;  /* 0x00000004090e72a4 */ /* 0x000fe2000f8e02ff */
[----:B---3--:R-:W-:-:S03]  /*0320*/  MOV R0, UR5 ;  /* 0x0000000500007c02 */ /* 0x008fc60008000f00 */
[----:B------:R-:W-:Y:S02]  /*0330*/  UISETP.GE.AND UP0, UPT, UR5, UR14, UPT ;  /* 0x0000000e0500728c */ /* 0x000fe4000bf06270 */
[----:B------:R2:W-:Y:S04]  /*0340*/  STL [R1], R0 ;  /* 0x0000000001007387 */ /* 0x0005e80000100800 */
[----:B------:R-:W-:Y:S01]  /*0350*/  PLOP3.LUT P0, PT, PT, PT, UP0, 0x80, 0x8 ;  /* 0x000000000008781c */ /* 0x000fe20003f0f008 */
[----:B-12---:R-:W-:-:S12]  /*0360*/  @!P1 BRA `(.L_x_3) ;  /* 0x000000c800009947 */ /* 0x006fd80003800000 */
.L_x_159:
[----:B------:R-:W-:Y:S01]  /*0370*/  UMOV UR10, URZ ;  /* 0x000000ff000a7c82 */ /* 0x000fe20008000000 */
[----:B------:R-:W-:Y:S05]  /*0380*/  @P0 BRA `(.L_x_4) ;  /* 0x0000002400ac0947 */ /* 0x000fea0003800000 */
[----:B------:R-:W2:Y:S01]  /*0390*/  LDL R4, [R1] ;  /* 0x0000000001047983 */ /* 0x000ea20000100800 */
[----:B------:R-:W1:Y:S01]  /*03a0*/  S2UR UR20, SR_CgaCtaId ;  /* 0x00000000001479c3 */ /* 0x000e620000008800 */
[----:B------:R-:W-:Y:S01]  /*03b0*/  UMOV UR4, 0x400 ;  /* 0x0000040000047882 */ /* 0x000fe20000000000 */
[----:B------:R-:W-:Y:S01]  /*03c0*/  UMOV UR11, 0x1 ;  /* 0x00000001000b7882 */ /* 0x000fe20000000000 */
[----:B------:R-:W3:Y:S05]  /*03d0*/  S2R R3, SR_TID.X ;  /* 0x0000000000037919 */ /* 0x000eea0000002100 */
[----:B------:R-:W4:Y:S01]  /*03e0*/  LDC R2, c[0x0][0x380] ;  /* 0x0000e000ff027b82 */ /* 0x000f220000000800 */
[----:B-1----:R-:W-:-:S09]  /*03f0*/  ULEA UR20, UR20, UR4, 0x18 ;  /* 0x0000000414147291 */ /* 0x002fd2000f8ec0ff */
[----:B------:R-:W1:Y:S01]  /*0400*/  LDS R0, [UR20+0x18008] ;  /* 0x01800814ff007984 */ /* 0x000e620008000800 */
[C---:B---3--:R-:W-:Y:S01]  /*0410*/  LOP3.LUT R5, R3.reuse, 0x7f, RZ, 0xc0, !PT ;  /* 0x0000007f03057812 */ /* 0x048fe200078ec0ff */
[----:B------:R-:W-:-:S03]  /*0420*/  VIADD R3, R3, 0xffffff80 ;  /* 0xffffff8003037836 */ /* 0x000fc60000000000 */
[----:B------:R-:W-:Y:S02]  /*0430*/  ISETP.NE.AND P1, PT, R5, RZ, PT ;  /* 0x000000ff0500720c */ /* 0x000fe40003f25270 */
[----:B------:R-:W-:Y:S02]  /*0440*/  SHF.R.U32.HI R3, RZ, 0x5, R3 ;  /* 0x00000005ff037819 */ /* 0x000fe40000011603 */
[----:B-1----:R-:W-:Y:S01]  /*0450*/  R2UR UR8, R0 ;  /* 0x00000000000872ca */ /* 0x002fe200000e0000 */
[----:B----4-:R-:W-:-:S05]  /*0460*/  FMUL R0, R2, 1.4426950216293334961 ;  /* 0x3fb8aa3b02007820 */ /* 0x010fca0000400000 */
[----:B------:R-:W-:-:S07]  /*0470*/  R2UR UR5, R0 ;  /* 0x00000000000572ca */ /* 0x000fce00000e0000 */
[----:B------:R-:W-:Y:S02]  /*0480*/  UIADD3 UR16, UPT, UPT, UR8, 0x41, URZ ;  /* 0x0000004108107890 */ /* 0x000fe4000fffe0ff */
[----:B------:R-:W-:Y:S01]  /*0490*/  UIADD3 UR15, UPT, UPT, UR8, 0x42, URZ ;  /* 0x00000042080f7890 */ /* 0x000fe2000fffe0ff */
[----:B--2---:R-:W-:-:S15]  /*04a0*/  R2UR UR13, R4 ;  /* 0x00000000040d72ca */ /* 0x004fde00000e0000 */
.L_x_11:
[----:B------:R-:W-:Y:S01]  /*04b0*/  PLOP3.LUT P0, PT, PT, PT, UP5, 0x80, 0x8 ;  /* 0x000000000008781c */ /* 0x000fe20003f0f058 */
[----:B------:R-:W-:Y:S01]  /*04c0*/  UIADD3 UR13, UPT, UPT, UR13, 0xa0, URZ ;  /* 0x000000a00d0d7890 */ /* 0x000fe2000fffe0ff */
[----:B------:R-:W-:Y:S01]  /*04d0*/  IMAD.MOV.U32 R137, RZ, RZ, 0x3f800000 ;  /* 0x3f800000ff897424 */ /* 0x000fe200078e00ff */
[----:B------:R-:W-:-:S10]  /*04e0*/  MOV R2, 0xff800000 ;  /* 0xff80000000027802 */ /* 0x000fd40000000f00 */
[----:B------:R-:W-:Y:S05]  /*04f0*/  @!P0 BRA `(.L_x_5) ;  /* 0x0000002000cc8947 */ /* 0x000fea0003800000 */
[----:B------:R-:W-:Y:S01]  /*0500*/  HFMA2 R137, -RZ, RZ, 1.875, 0 ;  /* 0x3f800000ff897431 */ /* 0x000fe200000001ff */
[----:B------:R-:W-:Y:S01]  /*0510*/  MOV R139, 0xff800000 ;  /* 0xff800000008b7802 */ /* 0x000fe20000000f00 */
[----:B------:R-:W-:Y:S01]  /*0520*/  UMOV UR12, URZ ;  /* 0x000000ff000c7c82 */ /* 0x000fe20008000000 */
.L_x_8:
[----:B------:R-:W-:Y:S01]  /*0530*/  BAR.SYNC.DEFER_BLOCKING 0x2, 0x80 ;  /* 0x0082000000007b1d */ /* 0x000fe20000010000 */
[----:B------:R-:W-:Y:S06]  /*0540*/  USHF.L.U32 UR4, UR10, 0x1f, URZ ;  /* 0x0000001f0a047899 */ /* 0x000fec00080006ff */
[----:B------:R-:W-:Y:S04]  /*0550*/  MOV R0, UR4 ;  /* 0x0000000400007c02 */ /* 0x000fe80008000f00 */
[----:B------:R-:W1:Y:S02]  /*0560*/  SYNCS.PHASECHK.TRANS64.TRYWAIT P0, [UR20+0x18280], R0 ;  /* 0x01828000ff0075a7 */ /* 0x000e640008001114 */
[----:B-1----:R-:W-:Y:S05]  /*0570*/  @!P0 BRA `(.L_x_6) ;  /* 0x000000c400888947 */ /* 0x002fea0003800000 */
.L_x_160:
[----:B------:R-:W1:Y:S01]  /*0580*/  SHFL.IDX PT, R0, R3, RZ, 0x1f ;  /* 0x00001fff03007589 */ /* 0x000e6200000e0000 */
[----:B------:R-:W-:Y:S01]  /*0590*/  ULOP3.LUT UR10, UR10, 0x1, URZ, 0x3c, !UPT ;  /* 0x000000010a0a7892 */ /* 0x000fe2000f8e3cff */
[----:B-1----:R-:W-:Y:S11]  /*05a0*/  R2UR UR4, R0 ;  /* 0x00000000000472ca */ /* 0x002ff600000e0000 */
[----:B------:R-:W-:Y:S02]  /*05b0*/  @!UPT UIADD3 URZ, UPT, UPT, URZ, URZ, URZ ;  /* 0x000000fffffff290 */ /* 0x000fe4000fffe0ff */
[----:B------:R-:W-:Y:S04]  /*05c0*/  USHF.L.U32 UR6, UR4, 0x15, URZ ;  /* 0x0000001504067899 */ /* 0x000fe800080006ff */
[----:B------:R-:W-:Y:S02]  /*05d0*/  ULOP3.LUT UR7, UR6, 0x600000, URZ, 0xc0, !UPT ;  /* 0x0060000006077892 */ /* 0x000fe4000f8ec0ff */
[----:B------:R-:W-:Y:S02]  /*05e0*/  USHF.R.U32.HI UR6, URZ, 0x2, UR4 ;  /* 0x00000002ff067899 */ /* 0x000fe40008011604 */
[----:B------:R-:W-:Y:S04]  /*05f0*/  UIADD3 UR7, UPT, UPT, UR8, UR7, URZ ;  /* 0x0000000708077290 */ /* 0x000fe8000fffe0ff */
[----:B------:R-:W-:Y:S02]  /*0600*/  ULEA UR4, UR6, UR7, 0x7 ;  /* 0x0000000706047291 */ /* 0x000fe4000f8e38ff */
[----:B------:R-:W-:Y:S07]  /*0610*/  UIADD3 UR7, UPT, UPT, UR6, UR7, URZ ;  /* 0x0000000706077290 */ /* 0x000fee000fffe0ff */
[----:B------:R-:W1:Y:S01]  /*0620*/  LDTM.x64 R68, tmem[UR4] ;  /* 0x00000004004479ee */ /* 0x000e620008340000 */
[----:B------:R-:W2:Y:S01]  /*0630*/  LDTM.x64 R4, tmem[UR4+0x40] ;  /* 0x00004004000479ee */ /* 0x000ea20008340000 */
[----:B------:R-:W-:Y:S01]  /*0640*/  NOP ;  /* 0x0000000000007918 */ /* 0x000fe20000000000 */
[----:B------:R-:W-:Y:S02]  /*0650*/  UIMAD UR4, UR6, -0x70, UR4 ;  /* 0xffffff90060478a4 */ /* 0x000fe4000f8e0204 */
[----:B------:R-:W-:Y:S01]  /*0660*/  USHF.L.U32 UR6, UR11, 0x1f, URZ ;  /* 0x0000001f0b067899 */ /* 0x000fe200080006ff */
[----:B-1----:R-:W-:Y:S01]  /*0670*/  FMNMX3 R140, R68, R69, R70, !PT ;  /* 0x00000045448c7276 */ /* 0x002fe20007800046 */
[----:B--2---:R-:W-:Y:S03]  /*0680*/  FMUL2 R132, R62.F32x2.HI_LO, UR5.F32 ;  /* 0x000000053e847c4a */ /* 0x004fe60009000000 */
[----:B------:R-:W-:Y:S04]  /*0690*/  FMNMX3 R140, R140, R71, R72, !PT ;  /* 0x000000478c8c7276 */ /* 0x000fe80007800048 */
[----:B------:R-:W-:Y:S04]  /*06a0*/  FMNMX3 R140, R140, R73, R74, !PT ;  /* 0x000000498c8c7276 */ /* 0x000fe8000780004a */
[----:B------:R-:W-:Y:S01]  /*06b0*/  FMNMX3 R140, R140, R75, R76, !PT ;  /* 0x0000004b8c8c7276 */ /* 0x000fe2000780004c */
[----:B------:R-:W-:Y:S03]  /*06c0*/  FMUL2 R74, R74.F32x2.HI_LO, UR5.F32 ;  /* 0x000000054a4a7c4a */ /* 0x000fe60009000000 */
[----:B------:R-:W-:Y:S01]  /*06d0*/  FMNMX3 R140, R140, R77, R78, !PT ;  /* 0x0000004d8c8c7276 */ /* 0x000fe2000780004e */
[----:B------:R-:W-:Y:S03]  /*06e0*/  FMUL2 R76, R76.F32x2.HI_LO, UR5.F32 ;  /* 0x000000054c4c7c4a */ /* 0x000fe60009000000 */
[----:B------:R-:W-:Y:S04]  /*06f0*/  FMNMX3 R140, R140, R79, R80, !PT ;  /* 0x0000004f8c8c7276 */ /* 0x000fe80007800050 */
[----:B------:R-:W-:Y:S01]  /*0700*/  FMNMX3 R140, R140, R81, R82, !PT ;  /* 0x000000518c8c7276 */ /* 0x000fe20007800052 */
[----:B------:R-:W-:Y:S03]  /*0710*/  FMUL2 R80, R80.F32x2.HI_LO, UR5.F32 ;  /* 0x0000000550507c4a */ /* 0x000fe60009000000 */
[----:B------:R-:W-:Y:S04]  /*0720*/  FMNMX3 R140, R140, R83, R84, !PT ;  /* 0x000000538c8c7276 */ /* 0x000fe80007800054 */
[----:B------:R-:W-:Y:S01]  /*0730*/  FMNMX3 R140, R140, R85, R86, !PT ;  /* 0x000000558c8c7276 */ /* 0x000fe20007800056 */
[----:B------:R-:W-:Y:S03]  /*0740*/  FMUL2 R84, R84.F32x2.HI_LO, UR5.F32 ;  /* 0x0000000554547c4a */ /* 0x000fe60009000000 */
[----:B------:R-:W-:Y:S01]  /*0750*/  FMNMX3 R140, R140, R87, R88, !PT ;  /* 0x000000578c8c7276 */ /* 0x000fe20007800058 */
[----:B------:R-:W-:Y:S03]  /*0760*/  FMUL2 R86, R86.F32x2.HI_LO, UR5.F32 ;  /* 0x0000000556567c4a */ /* 0x000fe60009000000 */
        /* <DEDUP_REMOVED lines=43> */
[----:B------:R-:W-:Y:S04]  /*0a20*/  FMNMX3 R140, R140, R5, R6, !PT ;  /* 0x000000058c8c7276 */ /* 0x000fe80007800006 */
[----:B------:R-:W-:Y:S04]  /*0a30*/  FMNMX3 R140, R140, R7, R8, !PT ;  /* 0x000000078c8c7276 */ /* 0x000fe80007800008 */
[----:B------:R-:W-:Y:S04]  /*0a40*/  FMNMX3 R140, R140, R9, R10, !PT ;  /* 0x000000098c8c7276 */ /* 0x000fe8000780000a */
[----:B------:R-:W-:Y:S04]  /*0a50*/  FMNMX3 R140, R140, R11, R12, !PT ;  /* 0x0000000b8c8c7276 */ /* 0x000fe8000780000c */
[----:B------:R-:W-:Y:S04]  /*0a60*/  FMNMX3 R140, R140, R13, R14, !PT ;  /* 0x0000000d8c8c7276 */ /* 0x000fe8000780000e */
        /* <DEDUP_REMOVED lines=49> */
[----:B------:R-:W-:Y:S05]  /*0d80*/  FMNMX R140, R67, R140, !PT ;  /* 0x0000008c438c7209 */ /* 0x000fea0007800000 */
[----:B------:R-:W-:Y:S05]  /*0d90*/  FMUL R140, R140, UR5 ;  /* 0x000000058c8c7c20 */ /* 0x000fea0008400000 */
[----:B------:R-:W-:Y:S01]  /*0da0*/  FMNMX R2, R140, R139, !PT ;  /* 0x0000008b8c027209 */ /* 0x000fe20007800000 */
[----:B------:R-:W-:Y:S04]  /*0db0*/  FMUL2 R140, R70.F32x2.HI_LO, UR5.F32 ;  /* 0x00000005468c7c4a */ /* 0x000fe80009000000 */
[----:B------:R-:W-:Y:S01]  /*0dc0*/  FADD R138, -R2, R139 ;  /* 0x0000008b028a7221 */ /* 0x000fe20000000100 */
[----:B------:R-:W-:Y:S03]  /*0dd0*/  FADD R0, RZ, -R2 ;  /* 0x80000002ff007221 */ /* 0x000fe60000000000 */
[----:B------:R-:W1:Y:S01]  /*0de0*/  MUFU.EX2 R136, R138 ;  /* 0x0000008a00887308 */ /* 0x000e620000000800 */
[--C-:B------:R-:W-:Y:S02]  /*0df0*/  FADD2 R150, R60.F32x2.HI_LO, R0.reuse.F32 ;  /* 0x000000003c96724b */ /* 0x100fe40000200000 */
[--C-:B------:R-:W-:Y:S02]  /*0e00*/  FADD2 R70, R140.F32x2.HI_LO, R0.reuse.F32 ;  /* 0x000000008c46724b */ /* 0x100fe40000200000 */
[--C-:B------:R-:W-:Y:S02]  /*0e10*/  FADD2 R142, R74.F32x2.HI_LO, R0.reuse.F32 ;  /* 0x000000004a8e724b */ /* 0x100fe40000200000 */
[--C-:B------:R-:W-:Y:S03]  /*0e20*/  FADD2 R62, R132.F32x2.HI_LO, R0.reuse.F32 ;  /* 0x00000000843e724b */ /* 0x100fe60000200000 */
[----:B------:R-:W-:Y:S01]  /*0e30*/  MUFU.EX2 R140, R70 ;  /* 0x00000046008c7308 */ /* 0x000fe20000000800 */
[----:B------:R-:W-:Y:S02]  /*0e40*/  FMUL2 R132, R66.F32x2.HI_LO, UR5.F32 ;  /* 0x0000000542847c4a */ /* 0x000fe40009000000 */
[----:B------:R-:W-:Y:S02]  /*0e50*/  FMUL2 R74, R78.F32x2.HI_LO, UR5.F32 ;  /* 0x000000054e4a7c4a */ /* 0x000fe40009000000 */
[--C-:B------:R-:W-:Y:S02]  /*0e60*/  FADD2 R66, R132.F32x2.HI_LO, R0.reuse.F32 ;  /* 0x000000008442724b */ /* 0x100fe40000200000 */
[--C-:B------:R-:W-:Y:S03]  /*0e70*/  FADD2 R78, R74.F32x2.HI_LO, R0.reuse.F32 ;  /* 0x000000004a4e724b */ /* 0x100fe60000200000 */
[----:B------:R2:W-:Y:S01]  /*0e80*/  MUFU.EX2 R141, R71 ;  /* 0x00000047008d7308 */ /* 0x0005e20000000800 */
[----:B-1----:R-:W-:Y:S01]  /*0e90*/  STTM tmem[UR7+0x40], R136 ;  /* 0x00004088000079ed */ /* 0x002fe20008040007 */
[----:B------:R-:W1:Y:S01]  /*0ea0*/  FENCE.VIEW.ASYNC.T ;  /* 0x00000000000073c6 */ /* 0x000e620000000200 */
[----:B------:R-:W-:Y:S07]  /*0eb0*/  FMUL2 R74, R82.F32x2.HI_LO, UR5.F32 ;  /* 0x00000005524a7c4a */ /* 0x000fee0009000000 */
[----:B------:R-:W-:Y:S01]  /*0ec0*/  MUFU.EX2 R144, R78 ;  /* 0x0000004e00907308 */ /* 0x000fe20000000800 */
[----:B-1----:R-:W-:Y:S01]  /*0ed0*/  BAR.SYNC.DEFER_BLOCKING 0x2, 0x80 ;  /* 0x0082000000007b1d */ /* 0x002fe20000010000 */
[--C-:B------:R-:W-:Y:S02]  /*0ee0*/  FADD2 R82, R74.F32x2.HI_LO, R0.reuse.F32 ;  /* 0x000000004a52724b */ /* 0x100fe40000200000 */
[----:B------:R-:W-:Y:S06]  /*0ef0*/  FMUL2 R74, R90.F32x2.HI_LO, UR5.F32 ;  /* 0x000000055a4a7c4a */ /* 0x000fec0009000000 */
[----:B------:R1:W-:Y:S01]  /*0f00*/  MUFU.EX2 R145, R79 ;  /* 0x0000004f00917308 */ /* 0x0003e20000000800 */
[--C-:B--2---:R-:W-:Y:S02]  /*0f10*/  FADD2 R70, R86.F32x2.HI_LO, R0.reuse.F32 ;  /* 0x000000005646724b */ /* 0x104fe40000200000 */
[--C-:B------:R-:W-:Y:S02]  /*0f20*/  FADD2 R90, R74.F32x2.HI_LO, R0.reuse.F32 ;  /* 0x000000004a5a724b */ /* 0x100fe40000200000 */
[--C-:B------:R-:W-:Y:S05]  /*0f30*/  FADD2 R74, R106.F32x2.HI_LO, R0.reuse.F32 ;  /* 0x000000006a4a724b */ /* 0x100fea0000200000 */
[----:B------:R-:W-:Y:S10]  /*0f40*/  MUFU.EX2 R86, R70 ;  /* 0x0000004600567308 */ /* 0x000ff40000000800 */
[----:B------:R2:W-:Y:S01]  /*0f50*/  MUFU.EX2 R87, R71 ;  /* 0x0000004700577308 */ /* 0x0005e20000000800 */
[----:B------:R-:W-:Y:S01]  /*0f60*/  BAR.SYNC.DEFER_BLOCKING 0x2, 0x80 ;  /* 0x0082000000007b1d */ /* 0x000fe20000010000 */
[--C-:B-1----:R-:W-:Y:S08]  /*0f70*/  FADD2 R78, R94.F32x2.HI_LO, R0.reuse.F32 ;  /* 0x000000005e4e724b */ /* 0x102ff00000200000 */
[----:B------:R-:W-:Y:S10]  /*0f80*/  MUFU.EX2 R146, R82 ;  /* 0x0000005200927308 */ /* 0x000ff40000000800 */
[----:B------:R1:W-:Y:S01]  /*0f90*/  MUFU.EX2 R147, R83 ;  /* 0x0000005300937308 */ /* 0x0003e20000000800 */
[--C-:B--2---:R-:W-:Y:S09]  /*0fa0*/  FADD2 R70, R102.F32x2.HI_LO, R0.reuse.F32 ;  /* 0x000000006646724b */ /* 0x104ff20000200000 */
[----:B------:R-:W-:Y:S01]  /*0fb0*/  MUFU.EX2 R102, R70 ;  /* 0x0000004600667308 */ /* 0x000fe20000000800 */
[----:B------:R-:W-:Y:S09]  /*0fc0*/  @!P1 SYNCS.ARRIVE.TRANS64.A1T0 RZ, [UR20+0x182c0], RZ ;  /* 0x0182c0ffffff99a7 */ /* 0x000ff20008100014 */
[----:B------:R2:W-:Y:S01]  /*0fd0*/  MUFU.EX2 R103, R71 ;  /* 0x0000004700677308 */ /* 0x0005e20000000800 */
[--C-:B-1----:R-:W-:Y:S09]  /*0fe0*/  FADD2 R82, R98.F32x2.HI_LO, R0.reuse.F32 ;  /* 0x000000006252724b */ /* 0x102ff20000200000 */
[----:B------:R-:W-:Y:S10]  /*0ff0*/  MUFU.EX2 R94, R78 ;  /* 0x0000004e005e7308 */ /* 0x000ff40000000800 */
[----:B------:R1:W-:Y:S01]  /*1000*/  MUFU.EX2 R95, R79 ;  /* 0x0000004f005f7308 */ /* 0x0003e20000000800 */
[--C-:B--2---:R-:W-:Y:S09]  /*1010*/  FADD2 R70, R118.F32x2.HI_LO, R0.reuse.F32 ;  /* 0x000000007646724b */ /* 0x104ff20000200000 */
[----:B------:R-:W-:Y:S10]  /*1020*/  MUFU.EX2 R98, R82 ;  /* 0x0000005200627308 */ /* 0x000ff40000000800 */
[----:B------:R2:W-:Y:S01]  /*1030*/  MUFU.EX2 R99, R83 ;  /* 0x0000005300637308 */ /* 0x0005e20000000800 */
[--C-:B-1----:R-:W-:Y:S09]  /*1040*/  FADD2 R78, R110.F32x2.HI_LO, R0.reuse.F32 ;  /* 0x000000006e4e724b */ /* 0x102ff20000200000 */
[----:B------:R-:W-:Y:S10]  /*1050*/  MUFU.EX2 R118, R70 ;  /* 0x0000004600767308 */ /* 0x000ff40000000800 */
[----:B------:R1:W-:Y:S01]  /*1060*/  MUFU.EX2 R119, R71 ;  /* 0x0000004700777308 */ /* 0x0003e20000000800 */
[--C-:B--2---:R-:W-:Y:S09]  /*1070*/  FADD2 R82, R114.F32x2.HI_LO, R0.reuse.F32 ;  /* 0x000000007252724b */ /* 0x104ff20000200000 */
[----:B------:R-:W-:Y:S10]  /*1080*/  MUFU.EX2 R106, R74 ;  /* 0x0000004a006a7308 */ /* 0x000ff40000000800 */
[----:B------:R2:W-:Y:S01]  /*1090*/  MUFU.EX2 R107, R75 ;  /* 0x0000004b006b7308 */ /* 0x0005e20000000800 */
[----:B-1----:R-:W-:Y:S04]  /*10a0*/  FMUL2 R70, R68.F32x2.HI_LO, UR5.F32 ;  /* 0x0000000544467c4a */ /* 0x002fe80009000000 */
[--C-:B------:R-:W-:Y:S02]  /*10b0*/  FADD2 R68, R70.F32x2.HI_LO, R0.reuse.F32 ;  /* 0x000000004644724b */ /* 0x100fe40000200000 */
[----:B------:R-:W-:Y:S03]  /*10c0*/  FMUL2 R70, R72.F32x2.HI_LO, UR5.F32 ;  /* 0x0000000548467c4a */ /* 0x000fe60009000000 */
[----:B------:R-:W-:Y:S01]  /*10d0*/  MUFU.EX2 R110, R78 ;  /* 0x0000004e006e7308 */ /* 0x000fe20000000800 */
[--C-:B------:R-:W-:Y:S02]  /*10e0*/  FADD2 R72, R70.F32x2.HI_LO, R0.reuse.F32 ;  /* 0x000000004648724b */ /* 0x100fe40000200000 */
[--C-:B------:R-:W-:Y:S07]  /*10f0*/  FADD2 R70, R88.F32x2.HI_LO, R0.reuse.F32 ;  /* 0x000000005846724b */ /* 0x100fee0000200000 */
        /* <DEDUP_REMOVED lines=37> */
[----:B--2---:R-:W-:Y:S04]  /*1350*/  FMUL2 R68, R6.F32x2.HI_LO, UR5.F32 ;  /* 0x0000000506447c4a */ /* 0x004fe80009000000 */
[--C-:B------:R-:W-:Y:S02]  /*1360*/  FADD2 R6, R68.F32x2.HI_LO, R0.reuse.F32 ;  /* 0x000000004406724b */ /* 0x100fe40000200000 */
[----:B------:R-:W-:Y:S03]  /*1370*/  FMUL2 R68, R10.F32x2.HI_LO, UR5.F32 ;  /* 0x000000050a447c4a */ /* 0x000fe60009000000 */
[----:B------:R-:W-:Y:S01]  /*1380*/  MUFU.EX2 R88, R72 ;  /* 0x0000004800587308 */ /* 0x000fe20000000800 */
[--C-:B------:R-:W-:Y:S02]  /*1390*/  FADD2 R10, R68.F32x2.HI_LO, R0.reuse.F32 ;  /* 0x00000000440a724b */ /* 0x100fe40000200000 */
[----:B------:R-:W-:Y:S07]  /*13a0*/  FMUL2 R68, R14.F32x2.HI_LO, UR5.F32 ;  /* 0x000000050e447c4a */ /* 0x000fee0009000000 */
[----:B------:R2:W-:Y:S01]  /*13b0*/  MUFU.EX2 R89, R73 ;  /* 0x0000004900597308 */ /* 0x0005e20000000800 */
[--C-:B-1----:R-:W-:Y:S02]  /*13c0*/  FADD2 R70, R120.F32x2.HI_LO, R0.reuse.F32 ;  /* 0x000000007846724b */ /* 0x102fe40000200000 */
[--C-:B------:R-:W-:Y:S02]  /*13d0*/  FADD2 R14, R68.F32x2.HI_LO, R0.reuse.F32 ;  /* 0x00000000440e724b */ /* 0x100fe40000200000 */
[----:B------:R-:W-:Y:S05]  /*13e0*/  FMUL2 R68, R18.F32x2.HI_LO, UR5.F32 ;  /* 0x0000000512447c4a */ /* 0x000fea0009000000 */
[----:B------:R-:W-:Y:S01]  /*13f0*/  MUFU.EX2 R120, R10 ;  /* 0x0000000a00787308 */ /* 0x000fe20000000800 */
[--C-:B------:R-:W-:Y:S09]  /*1400*/  FADD2 R18, R68.F32x2.HI_LO, R0.reuse.F32 ;  /* 0x000000004412724b */ /* 0x100ff20000200000 */
[----:B------:R-:W1:Y:S01]  /*1410*/  MUFU.EX2 R121, R11 ;  /* 0x0000000b00797308 */ /* 0x000e620000000800 */
[--C-:B--2---:R-:W-:Y:S09]  /*1420*/  FADD2 R72, R108.F32x2.HI_LO, R0.reuse.F32 ;  /* 0x000000006c48724b */ /* 0x104ff20000200000 */
[----:B------:R-:W-:Y:S10]  /*1430*/  MUFU.EX2 R104, R72 ;  /* 0x0000004800687308 */ /* 0x000ff40000000800 */
[----:B------:R2:W-:Y:S01]  /*1440*/  MUFU.EX2 R105, R73 ;  /* 0x0000004900697308 */ /* 0x0005e20000000800 */
[----:B-1----:R-:W-:Y:S01]  /*1450*/  F2FP.SATFINITE.E5M2.F32.PACK_AB_MERGE_C R165, R121, R120, RZ ;  /* 0x0000007879a5723e */ /* 0x002fe200048060ff */
[--C-:B------:R-:W-:Y:S08]  /*1460*/  FADD2 R10, R26.F32x2.HI_LO, R0.reuse.F32 ;  /* 0x000000001a0a724b */ /* 0x100ff00000200000 */
[----:B------:R-:W-:Y:S10]  /*1470*/  MUFU.EX2 R116, R6 ;  /* 0x0000000600747308 */ /* 0x000ff40000000800 */
[----:B------:R1:W-:Y:S01]  /*1480*/  MUFU.EX2 R117, R7 ;  /* 0x0000000700757308 */ /* 0x0003e20000000800 */
[--C-:B--2---:R-:W-:Y:S09]  /*1490*/  FADD2 R72, R124.F32x2.HI_LO, R0.reuse.F32 ;  /* 0x000000007c48724b */ /* 0x104ff20000200000 */
[----:B------:R-:W-:Y:S10]  /*14a0*/  MUFU.EX2 R108, R74 ;  /* 0x0000004a006c7308 */ /* 0x000ff40000000800 */
[----:B------:R2:W-:Y:S01]  /*14b0*/  MUFU.EX2 R109, R75 ;  /* 0x0000004b006d7308 */ /* 0x0005e20000000800 */
[--C-:B-1----:R-:W-:Y:S01]  /*14c0*/  FADD2 R6, R22.F32x2.HI_LO, R0.reuse.F32 ;  /* 0x000000001606724b */ /* 0x102fe20000200000 */
[----:B------:R-:W-:Y:S08]  /*14d0*/  F2FP.SATFINITE.E5M2.F32.PACK_AB_MERGE_C R22, R127, R126, RZ ;  /* 0x0000007e7f16723e */ /* 0x000ff000048060ff */
[----:B------:R-:W-:Y:S10]  /*14e0*/  MUFU.EX2 R26, R10 ;  /* 0x0000000a001a7308 */ /* 0x000ff40000000800 */
[----:B------:R-:W1:Y:S01]  /*14f0*/  MUFU.EX2 R27, R11 ;  /* 0x0000000b001b7308 */ /* 0x000e620000000800 */
[--C-:B--2---:R-:W-:Y:S09]  /*1500*/  FADD2 R74, R128.F32x2.HI_LO, R0.reuse.F32 ;  /* 0x00000000804a724b */ /* 0x104ff20000200000 */
[----:B------:R-:W-:Y:S10]  /*1510*/  MUFU.EX2 R124, R14 ;  /* 0x0000000e007c7308 */ /* 0x000ff40000000800 */
[----:B------:R-:W2:Y:S01]  /*1520*/  MUFU.EX2 R125, R15 ;  /* 0x0000000f007d7308 */ /* 0x000ea20000000800 */
[----:B-1----:R-:W-:Y:S01]  /*1530*/  F2FP.SATFINITE.E5M2.F32.PACK_AB_MERGE_C R161, R27, R26, RZ ;  /* 0x0000001a1ba1723e */ /* 0x002fe200048060ff */
[--C-:B------:R-:W-:Y:S08]  /*1540*/  FADD2 R10, R42.F32x2.HI_LO, R0.reuse.F32 ;  /* 0x000000002a0a724b */ /* 0x100ff00000200000 */
[----:B------:R-:W-:Y:S10]  /*1550*/  MUFU.EX2 R128, R6 ;  /* 0x0000000600807308 */ /* 0x000ff40000000800 */
[----:B------:R-:W1:Y:S01]  /*1560*/  MUFU.EX2 R129, R7 ;  /* 0x0000000700817308 */ /* 0x000e620000000800 */
[----:B--2---:R-:W-:Y:S01]  /*1570*/  F2FP.SATFINITE.E5M2.F32.PACK_AB_MERGE_C R164, R125, R124, RZ ;  /* 0x0000007c7da4723e */ /* 0x004fe200048060ff */
[--C-:B------:R-:W-:Y:S08]  /*1580*/  FADD2 R14, R30.F32x2.HI_LO, R0.reuse.F32 ;  /* 0x000000001e0e724b */ /* 0x100ff00000200000 */
[----:B------:R-:W-:Y:S10]  /*1590*/  MUFU.EX2 R42, R10 ;  /* 0x0000000a002a7308 */ /* 0x000ff40000000800 */
[----:B------:R2:W-:Y:S01]  /*15a0*/  MUFU.EX2 R43, R11 ;  /* 0x0000000b002b7308 */ /* 0x0005e20000000800 */
[----:B-1----:R-:W-:Y:S01]  /*15b0*/  F2FP.SATFINITE.E5M2.F32.PACK_AB_MERGE_C R162, R129, R128, RZ ;  /* 0x0000008081a2723e */ /* 0x002fe200048060ff */
[--C-:B------:R-:W-:Y:S08]  /*15c0*/  FADD2 R6, R38.F32x2.HI_LO, R0.reuse.F32 ;  /* 0x000000002606724b */ /* 0x100ff00000200000 */
[----:B------:R-:W-:Y:S10]  /*15d0*/  MUFU.EX2 R30, R14 ;  /* 0x0000000e001e7308 */ /* 0x000ff40000000800 */
[----:B------:R-:W1:Y:S01]  /*15e0*/  MUFU.EX2 R31, R15 ;  /* 0x0000000f001f7308 */ /* 0x000e620000000800 */
[--C-:B--2---:R-:W-:Y:S09]  /*15f0*/  FADD2 R10, R58.F32x2.HI_LO, R0.reuse.F32 ;  /* 0x000000003a0a724b */ /* 0x104ff20000200000 */
[----:B------:R-:W-:Y:S10]  /*1600*/  MUFU.EX2 R38, R6 ;  /* 0x0000000600267308 */ /* 0x000ff40000000800 */
[----:B------:R2:W3:Y:S01]  /*1610*/  MUFU.EX2 R39, R7 ;  /* 0x0000000700277308 */ /* 0x0004e20000000800 */
[----:B-1----:R-:W-:Y:S01]  /*1620*/  F2FP.SATFINITE.E5M2.F32.PACK_AB_MERGE_C R61, R31, R30, RZ ;  /* 0x0000001e1f3d723e */ /* 0x002fe200048060ff */
[--C-:B------:R-:W-:Y:S08]  /*1630*/  FADD2 R14, R46.F32x2.HI_LO, R0.reuse.F32 ;  /* 0x000000002e0e724b */ /* 0x100ff00000200000 */
        /* <DEDUP_REMOVED lines=12> */
[----:B--2---:R-:W-:Y:S09]  /*1700*/  FMUL2 R14, R4.F32x2.HI_LO, UR5.F32 ;  /* 0x00000005040e7c4a */ /* 0x004ff20009000000 */
[----:B------:R-:W-:Y:S10]  /*1710*/  MUFU.EX2 R153, R8 ;  /* 0x0000000800997308 */ /* 0x000ff40000000800 */
[----:B------:R2:W-:Y:S01]  /*1720*/  MUFU.EX2 R154, R9 ;  /* 0x00000009009a7308 */ /* 0x0005e20000000800 */
[--C-:B-1----:R-:W-:Y:S02]  /*1730*/  FADD2 R6, R14.F32x2.HI_LO, R0.reuse.F32 ;  /* 0x000000000e06724b */ /* 0x102fe40000200000 */
[----:B------:R-:W-:Y:S01]  /*1740*/  FADD2 R14, R16.F32x2.HI_LO, R0.F32 ;  /* 0x00000000100e724b */ /* 0x000fe20000200000 */
[----:B------:R-:W-:Y:S02]  /*1750*/  F2FP.SATFINITE.E5M2.F32.PACK_AB_MERGE_C R16, R103, R102, RZ ;  /* 0x000000666710723e */ /* 0x000fe400048060ff */
[----:B------:R-:W-:Y:S04]  /*1760*/  F2FP.SATFINITE.E5M2.F32.PACK_AB_MERGE_C R17, R107, R106, RZ ;  /* 0x0000006a6b11723e */ /* 0x000fe800048060ff */
[----:B------:R-:W-:Y:S01]  /*1770*/  MUFU.EX2 R5, R6 ;  /* 0x0000000600057308 */ /* 0x000fe20000000800 */
[----:B------:R-:W-:Y:S02]  /*1780*/  F2FP.SATFINITE.E5M2.F32.PACK_AB_MERGE_C R16, R97, R96, R16 ;  /* 0x000000606110723e */ /* 0x000fe40004806010 */
[----:B------:R-:W-:Y:S07]  /*1790*/  F2FP.SATFINITE.E5M2.F32.PACK_AB_MERGE_C R17, R101, R100, R17 ;  /* 0x000000646511723e */ /* 0x000fee0004806011 */
[----:B------:R1:W-:Y:S01]  /*17a0*/  MUFU.EX2 R152, R7 ;  /* 0x0000000700987308 */ /* 0x0003e20000000800 */
[--C-:B--2---:R-:W-:Y:S09]  /*17b0*/  FADD2 R8, R24.F32x2.HI_LO, R0.reuse.F32 ;  /* 0x000000001808724b */ /* 0x104ff20000200000 */
[----:B------:R-:W-:Y:S10]  /*17c0*/  MUFU.EX2 R24, R8 ;  /* 0x0000000800187308 */ /* 0x000ff40000000800 */
[----:B------:R2:W-:Y:S01]  /*17d0*/  MUFU.EX2 R25, R9 ;  /* 0x0000000900197308 */ /* 0x0005e20000000800 */
[----:B-1----:R-:W-:Y:S01]  /*17e0*/  FADD2 R6, R20.F32x2.HI_LO, R0.F32 ;  /* 0x000000001406724b */ /* 0x002fe20000200000 */
[----:B------:R-:W-:Y:S02]  /*17f0*/  F2FP.SATFINITE.E5M2.F32.PACK_AB_MERGE_C R20, R119, R118, RZ ;  /* 0x000000767714723e */ /* 0x000fe400048060ff */
[----:B------:R-:W-:Y:S02]  /*1800*/  F2FP.SATFINITE.E5M2.F32.PACK_AB_MERGE_C R21, R123, R122, RZ ;  /* 0x0000007a7b15723e */ /* 0x000fe400048060ff */
[----:B------:R-:W-:Y:S04]  /*1810*/  F2FP.SATFINITE.E5M2.F32.PACK_AB_MERGE_C R20, R113, R112, R20 ;  /* 0x000000707114723e */ /* 0x000fe80004806014 */
        /* <DEDUP_REMOVED lines=8> */
[--C-:B--2---:R-:W-:Y:S01]  /*18a0*/  FADD2 R8, R56.F32x2.HI_LO, R0.reuse.F32 ;  /* 0x000000003808724b */ /* 0x104fe20000200000 */
[----:B------:R-:W-:Y:S02]  /*18b0*/  F2FP.SATFINITE.E5M2.F32.PACK_AB_MERGE_C R56, R117, R116, RZ ;  /* 0x000000747538723e */ /* 0x000fe400048060ff */
[----:B---3--:R-:W-:Y:S06]  /*18c0*/  F2FP.SATFINITE.E5M2.F32.PACK_AB_MERGE_C R57, R39, R38, RZ ;  /* 0x000000262739723e */ /* 0x008fec00048060ff */
[----:B------:R-:W-:Y:S10]  /*18d0*/  MUFU.EX2 R68, R18 ;  /* 0x0000001200447308 */ /* 0x000ff40000000800 */
[----:B------:R-:W2:Y:S01]  /*18e0*/  MUFU.EX2 R69, R19 ;  /* 0x0000001300457308 */ /* 0x000ea20000000800 */
[--C-:B-1----:R-:W-:Y:S09]  /*18f0*/  FADD2 R6, R52.F32x2.HI_LO, R0.reuse.F32 ;  /* 0x000000003406724b */ /* 0x102ff20000200000 */
[----:B------:R1:W-:Y:S10]  /*1900*/  MUFU.EX2 R52, R8 ;  /* 0x0000000800347308 */ /* 0x0003f40000000800 */
[----:B------:R-:W-:Y:S01]  /*1910*/  MUFU.EX2 R155, R12 ;  /* 0x0000000c009b7308 */ /* 0x000fe20000000800 */
[----:B--2---:R-:W-:Y:S01]  /*1920*/  F2FP.SATFINITE.E5M2.F32.PACK_AB_MERGE_C R163, R69, R68, RZ ;  /* 0x0000004445a3723e */ /* 0x004fe200048060ff */
[----:B------:R-:W-:Y:S08]  /*1930*/  FADD2 R18, R34.F32x2.HI_LO, R0.F32 ;  /* 0x000000002212724b */ /* 0x000ff00000200000 */
[----:B------:R2:W-:Y:S01]  /*1940*/  MUFU.EX2 R156, R13 ;  /* 0x0000000d009c7308 */ /* 0x0005e20000000800 */
[----:B-1----:R-:W-:Y:S04]  /*1950*/  F2FP.SATFINITE.E5M2.F32.PACK_AB_MERGE_C R8, R141, R140, RZ ;  /* 0x0000008c8d08723e */ /* 0x002fe800048060ff */
[----:B------:R-:W-:Y:S05]  /*1960*/  F2FP.SATFINITE.E5M2.F32.PACK_AB_MERGE_C R8, R131, R130, R8 ;  /* 0x000000828308723e */ /* 0x000fea0004806008 */
[----:B------:R-:W-:Y:S10]  /*1970*/  MUFU.EX2 R34, R18 ;  /* 0x0000001200227308 */ /* 0x000ff40000000800 */
        /* <DEDUP_REMOVED lines=10> */
[----:B------:R-:W-:Y:S01]  /*1a20*/  MUFU.EX2 R143, R143 ;  /* 0x0000008f008f7308 */ /* 0x000fe20000000800 */
[----:B-1----:R-:W-:Y:S09]  /*1a30*/  FADD2 R12, R48.F32x2.HI_LO, R0.F32 ;  /* 0x00000000300c724b */ /* 0x002ff20000200000 */
[----:B------:R-:W-:Y:S10]  /*1a40*/  MUFU.EX2 R90, R90 ;  /* 0x0000005a005a7308 */ /* 0x000ff40000000800 */
[----:B------:R-:W-:Y:S10]  /*1a50*/  MUFU.EX2 R91, R91 ;  /* 0x0000005b005b7308 */ /* 0x000ff40000000800 */
[----:B------:R-:W-:Y:S10]  /*1a60*/  MUFU.EX2 R82, R82 ;  /* 0x0000005200527308 */ /* 0x000ff40000000800 */
[----:B------:R-:W1:Y:S10]  /*1a70*/  MUFU.EX2 R83, R83 ;  /* 0x0000005300537308 */ /* 0x000e740000000800 */
[----:B------:R2:W-:Y:S10]  /*1a80*/  MUFU.EX2 R50, R18 ;  /* 0x0000001200327308 */ /* 0x0005f40000000800 */
[----:B------:R3:W-:Y:S01]  /*1a90*/  MUFU.EX2 R51, R19 ;  /* 0x0000001300337308 */ /* 0x0007e20000000800 */
[----:B-1----:R-:W-:Y:S09]  /*1aa0*/  F2FP.SATFINITE.E5M2.F32.PACK_AB_MERGE_C R23, R83, R82, RZ ;  /* 0x000000525317723e */ /* 0x002ff200048060ff */
[----:B------:R1:W-:Y:S01]  /*1ab0*/  MUFU.EX2 R157, R14 ;  /* 0x0000000e009d7308 */ /* 0x0003e20000000800 */
[----:B--2---:R-:W-:Y:S04]  /*1ac0*/  F2FP.SATFINITE.E5M2.F32.PACK_AB_MERGE_C R18, R111, R110, RZ ;  /* 0x0000006e6f12723e */ /* 0x004fe800048060ff */
[----:B------:R-:W-:Y:S05]  /*1ad0*/  F2FP.SATFINITE.E5M2.F32.PACK_AB_MERGE_C R18, R105, R104, R18 ;  /* 0x000000686912723e */ /* 0x000fea0004806012 */
[----:B------:R2:W-:Y:S01]  /*1ae0*/  MUFU.EX2 R158, R15 ;  /* 0x0000000f009e7308 */ /* 0x0005e20000000800 */
[----:B---3--:R-:W-:Y:S04]  /*1af0*/  F2FP.SATFINITE.E5M2.F32.PACK_AB_MERGE_C R19, R115, R114, RZ ;  /* 0x000000727313723e */ /* 0x008fe800048060ff */
[----:B------:R-:W-:Y:S05]  /*1b00*/  F2FP.SATFINITE.E5M2.F32.PACK_AB_MERGE_C R19, R109, R108, R19 ;  /* 0x0000006c6d13723e */ /* 0x000fea0004806013 */
[----:B------:R3:W-:Y:S01]  /*1b10*/  MUFU.EX2 R44, R10 ;  /* 0x0000000a002c7308 */ /* 0x0007e20000000800 */
[----:B-1----:R-:W-:Y:S04]  /*1b20*/  F2FP.SATFINITE.E5M2.F32.PACK_AB_MERGE_C R14, R95, R94, RZ ;  /* 0x0000005e5f0e723e */ /* 0x002fe800048060ff */
[----:B------:R-:W-:Y:S05]  /*1b30*/  F2FP.SATFINITE.E5M2.F32.PACK_AB_MERGE_C R14, R89, R88, R14 ;  /* 0x00000058590e723e */ /* 0x000fea000480600e */
[----:B------:R1:W-:Y:S01]  /*1b40*/  MUFU.EX2 R45, R11 ;  /* 0x0000000b002d7308 */ /* 0x0003e20000000800 */
[----:B--2---:R-:W-:Y:S04]  /*1b50*/  F2FP.SATFINITE.E5M2.F32.PACK_AB_MERGE_C R15, R99, R98, RZ ;  /* 0x00000062630f723e */ /* 0x004fe800048060ff */
[----:B------:R-:W-:Y:S05]  /*1b60*/  F2FP.SATFINITE.E5M2.F32.PACK_AB_MERGE_C R15, R93, R92, R15 ;  /* 0x0000005c5d0f723e */ /* 0x000fea000480600f */
[----:B------:R2:W-:Y:S01]  /*1b70*/  MUFU.EX2 R48, R12 ;  /* 0x0000000c00307308 */ /* 0x0005e20000000800 */
[----:B---3--:R-:W-:Y:S04]  /*1b80*/  F2FP.SATFINITE.E5M2.F32.PACK_AB_MERGE_C R10, R145, R144, RZ ;  /* 0x00000090910a723e */ /* 0x008fe800048060ff */
[----:B------:R-:W-:Y:S05]  /*1b90*/  F2FP.SATFINITE.E5M2.F32.PACK_AB_MERGE_C R10, R77, R76, R10 ;  /* 0x0000004c4d0a723e */ /* 0x000fea000480600a */
[----:B------:R3:W-:Y:S01]  /*1ba0*/  MUFU.EX2 R49, R13 ;  /* 0x0000000d00317308 */ /* 0x0007e20000000800 */
[----:B-1----:R-:W-:Y:S09]  /*1bb0*/  F2FP.SATFINITE.E5M2.F32.PACK_AB_MERGE_C R11, R147, R146, RZ ;  /* 0x00000092930b723e */ /* 0x002ff200048060ff */
[----:B------:R1:W-:Y:S01]  /*1bc0*/  MUFU.EX2 R53, R9 ;  /* 0x0000000900357308 */ /* 0x0003e20000000800 */
[----:B--2---:R-:W-:Y:S04]  /*1bd0*/  F2FP.SATFINITE.E5M2.F32.PACK_AB_MERGE_C R12, R87, R86, RZ ;  /* 0x00000056570c723e */ /* 0x004fe800048060ff */
[----:B------:R-:W-:Y:S05]  /*1be0*/  F2FP.SATFINITE.E5M2.F32.PACK_AB_MERGE_C R12, R81, R80, R12 ;  /* 0x00000050510c723e */ /* 0x000fea000480600c */
[----:B------:R-:W-:Y:S01]  /*1bf0*/  MUFU.EX2 R78, R78 ;  /* 0x0000004e004e7308 */ /* 0x000fe20000000800 */
[----:B---3--:R-:W-:Y:S04]  /*1c00*/  F2FP.SATFINITE.E5M2.F32.PACK_AB_MERGE_C R13, R91, R90, RZ ;  /* 0x0000005a5b0d723e */ /* 0x008fe800048060ff */
[----:B------:R-:W-:Y:S05]  /*1c10*/  F2FP.SATFINITE.E5M2.F32.PACK_AB_MERGE_C R13, R85, R84, R13 ;  /* 0x00000054550d723e */ /* 0x000fea000480600d */
[----:B------:R-:W2:Y:S01]  /*1c20*/  MUFU.EX2 R79, R79 ;  /* 0x0000004f004f7308 */ /* 0x000ea20000000800 */
[----:B-1----:R-:W-:Y:S04]  /*1c30*/  F2FP.SATFINITE.E5M2.F32.PACK_AB_MERGE_C R9, R143, R142, RZ ;  /* 0x0000008e8f09723e */ /* 0x002fe800048060ff */
[----:B------:R-:W-:Y:S05]  /*1c40*/  F2FP.SATFINITE.E5M2.F32.PACK_AB_MERGE_C R9, R149, R148, R9 ;  /* 0x000000949509723e */ /* 0x000fea0004806009 */
[----:B------:R-:W-:Y:S10]  /*1c50*/  MUFU.EX2 R70, R70 ;  /* 0x0000004600467308 */ /* 0x000ff40000000800 */
[----:B------:R-:W1:Y:S01]  /*1c60*/  MUFU.EX2 R71, R71 ;  /* 0x0000004700477308 */ /* 0x000e620000000800 */
[----:B--2---:R-:W-:Y:S09]  /*1c70*/  F2FP.SATFINITE.E5M2.F32.PACK_AB_MERGE_C R11, R79, R78, R11 ;  /* 0x0000004e4f0b723e */ /* 0x004ff2000480600b */
[----:B------:R-:W-:Y:S10]  /*1c80*/  MUFU.EX2 R72, R72 ;  /* 0x0000004800487308 */ /* 0x000ff40000000800 */
[----:B------:R-:W2:Y:S01]  /*1c90*/  MUFU.EX2 R73, R73 ;  /* 0x0000004900497308 */ /* 0x000ea20000000800 */
[----:B-1----:R-:W-:Y:S09]  /*1ca0*/  F2FP.SATFINITE.E5M2.F32.PACK_AB_MERGE_C R21, R71, R70, R21 ;  /* 0x000000464715723e */ /* 0x002ff20004806015 */
[----:B------:R-:W-:Y:S10]  /*1cb0*/  MUFU.EX2 R74, R74 ;  /* 0x0000004a004a7308 */ /* 0x000ff40000000800 */
[----:B------:R-:W1:Y:S01]  /*1cc0*/  MUFU.EX2 R75, R75 ;  /* 0x0000004b004b7308 */ /* 0x000e620000000800 */
[----:B--2---:R-:W-:Y:S09]  /*1cd0*/  F2FP.SATFINITE.E5M2.F32.PACK_AB_MERGE_C R22, R73, R72, R22 ;  /* 0x000000484916723e */ /* 0x004ff20004806016 */
[----:B------:R-:W-:Y:S10]  /*1ce0*/  MUFU.EX2 R132, R66 ;  /* 0x0000004200847308 */ /* 0x000ff40000000800 */
[----:B------:R2:W-:Y:S01]  /*1cf0*/  MUFU.EX2 R133, R67 ;  /* 0x0000004300857308 */ /* 0x0005e20000000800 */
[----:B-1----:R-:W-:Y:S04]  /*1d00*/  F2FP.SATFINITE.E5M2.F32.PACK_AB_MERGE_C R23, R75, R74, R23 ;  /* 0x0000004a4b17723e */ /* 0x002fe80004806017 */
[----:B------:R1:W-:Y:S01]  /*1d10*/  STTM.x16 tmem[UR4], R8 ;  /* 0x00000008000079ed */ /* 0x0003e20008240004 */
[----:B------:R-:W3:Y:S04]  /*1d20*/  FENCE.VIEW.ASYNC.T ;  /* 0x00000000000073c6 */ /* 0x000ee80000000200 */
[----:B------:R-:W-:Y:S01]  /*1d30*/  MUFU.EX2 R62, R62 ;  /* 0x0000003e003e7308 */ /* 0x000fe20000000800 */
[----:B---3--:R-:W-:Y:S09]  /*1d40*/  BAR.SYNC.DEFER_BLOCKING 0x2, 0x80 ;  /* 0x0082000000007b1d */ /* 0x008ff20000010000 */
[----:B------:R-:W3:Y:S01]  /*1d50*/  MUFU.EX2 R63, R63 ;  /* 0x0000003f003f7308 */ /* 0x000ee20000000800 */
[----:B--2---:R-:W-:Y:S09]  /*1d60*/  FADD2 R66, R64.F32x2.HI_LO, R0.F32 ;  /* 0x000000004042724b */ /* 0x004ff20000200000 */
[----:B------:R-:W-:Y:S10]  /*1d70*/  MUFU.EX2 R6, R6 ;  /* 0x0000000600067308 */ /* 0x000ff40000000800 */
[----:B------:R-:W2:Y:S10]  /*1d80*/  MUFU.EX2 R7, R7 ;  /* 0x0000000700077308 */ /* 0x000eb40000000800 */
[----:B------:R-:W-:Y:S10]  /*1d90*/  MUFU.EX2 R135, R150 ;  /* 0x0000009600877308 */ /* 0x000ff40000000800 */
[----:B------:R-:W4:Y:S10]  /*1da0*/  MUFU.EX2 R134, R151 ;  /* 0x0000009700867308 */ /* 0x000f340000000800 */
[----:B------:R-:W-:Y:S01]  /*1db0*/  MUFU.EX2 R66, R66 ;  /* 0x0000004200427308 */ /* 0x000fe20000000800 */
[----:B-1----:R-:W-:Y:S02]  /*1dc0*/  F2FP.SATFINITE.E5M2.F32.PACK_AB_MERGE_C R8, R152, R5, R56 ;  /* 0x000000059808723e */ /* 0x002fe40004806038 */
[----:B------:R-:W-:Y:S02]  /*1dd0*/  MOV R56, UR6 ;  /* 0x0000000600387c02 */ /* 0x000fe40008000f00 */
[----:B------:R-:W-:Y:S02]  /*1de0*/  F2FP.SATFINITE.E5M2.F32.PACK_AB_MERGE_C R17, R43, R42, RZ ;  /* 0x0000002a2b11723e */ /* 0x000fe400048060ff */
[----:B------:R-:W-:Y:S03]  /*1df0*/  F2FP.SATFINITE.E5M2.F32.PACK_AB_MERGE_C R18, R47, R46, RZ ;  /* 0x0000002e2f12723e */ /* 0x000fe600048060ff */
[----:B------:R-:W1:Y:S01]  /*1e00*/  MUFU.EX2 R67, R67 ;  /* 0x0000004300437308 */ /* 0x000e620000000800 */
[----:B------:R-:W-:Y:S02]  /*1e10*/  F2FP.SATFINITE.E5M2.F32.PACK_AB_MERGE_C R19, R51, R50, RZ ;  /* 0x000000323313723e */ /* 0x000fe400048060ff */
[----:B------:R-:W-:Y:S02]  /*1e20*/  F2FP.SATFINITE.E5M2.F32.PACK_AB_MERGE_C R20, R55, R54, RZ ;  /* 0x000000363714723e */ /* 0x000fe400048060ff */
[----:B------:R-:W-:Y:S02]  /*1e30*/  F2FP.SATFINITE.E5M2.F32.PACK_AB_MERGE_C R21, R59, R58, RZ ;  /* 0x0000003a3b15723e */ /* 0x000fe400048060ff */
[----:B---3--:R-:W-:Y:S02]  /*1e40*/  F2FP.SATFINITE.E5M2.F32.PACK_AB_MERGE_C R22, R63, R62, RZ ;  /* 0x0000003e3f16723e */ /* 0x008fe400048060ff */
[----:B------:R-:W-:Y:S02]  /*1e50*/  F2FP.SATFINITE.E5M2.F32.PACK_AB_MERGE_C R23, R133, R132, RZ ;  /* 0x000000848517723e */ /* 0x000fe400048060ff */
[----:B------:R-:W-:Y:S02]  /*1e60*/  F2FP.SATFINITE.E5M2.F32.PACK_AB_MERGE_C R9, R154, R153, R165 ;  /* 0x000000999a09723e */ /* 0x000fe400048060a5 */
        /* <DEDUP_REMOVED lines=10> */
[----:B--2---:R-:W-:Y:S02]  /*1f10*/  F2FP.SATFINITE.E5M2.F32.PACK_AB_MERGE_C R20, R7, R6, R20 ;  /* 0x000000060714723e */ /* 0x004fe40004806014 */
[----:B------:R-:W-:Y:S02]  /*1f20*/  F2FP.SATFINITE.E5M2.F32.PACK_AB_MERGE_C R21, R53, R52, R21 ;  /* 0x000000343515723e */ /* 0x000fe40004806015 */
[----:B----4-:R-:W-:Y:S02]  /*1f30*/  F2FP.SATFINITE.E5M2.F32.PACK_AB_MERGE_C R22, R134, R135, R22 ;  /* 0x000000878616723e */ /* 0x010fe40004806016 */
[----:B-1----:R-:W-:Y:S04]  /*1f40*/  F2FP.SATFINITE.E5M2.F32.PACK_AB_MERGE_C R23, R67, R66, R23 ;  /* 0x000000424317723e */ /* 0x002fe80004806017 */
[----:B------:R1:W-:Y:S01]  /*1f50*/  STTM.x16 tmem[UR4+0x10], R8 ;  /* 0x00001008000079ed */ /* 0x0003e20008240004 */
[----:B------:R-:W2:Y:S02]  /*1f60*/  FENCE.VIEW.ASYNC.T ;  /* 0x00000000000073c6 */ /* 0x000ea40000000200 */
[----:B--2---:R-:W-:Y:S08]  /*1f70*/  BAR.SYNC.DEFER_BLOCKING 0x2, 0x80 ;  /* 0x0082000000007b1d */ /* 0x004ff00000010000 */
[----:B------:R-:W-:Y:S06]  /*1f80*/  BAR.SYNC.DEFER_BLOCKING 0x2, 0x80 ;  /* 0x0082000000007b1d */ /* 0x000fec0000010000 */
[----:B------:R-:W-:Y:S02]  /*1f90*/  @!P1 SYNCS.ARRIVE.TRANS64.A1T0 RZ, [UR20+0x18290], RZ ;  /* 0x018290ffffff99a7 */ /* 0x000fe40008100014 */
[----:B------:R-:W-:Y:S06]  /*1fa0*/  BAR.SYNC.DEFER_BLOCKING 0x2, 0x80 ;  /* 0x0082000000007b1d */ /* 0x000fec0000010000 */
[----:B------:R-:W2:Y:S02]  /*1fb0*/  SYNCS.PHASECHK.TRANS64.TRYWAIT P0, [UR20+0x182d0], R56 ;  /* 0x0182d038ff0075a7 */ /* 0x000ea40008001114 */
[----:B-12---:R-:W-:Y:S05]  /*1fc0*/  @!P0 BRA `(.L_x_7) ;  /* 0x000000ac00008947 */ /* 0x006fea0003800000 */
.L_x_161:
[----:B------:R-:W1:Y:S01]  /*1fd0*/  LDC R4, c[0x0][0x398] ;  /* 0x0000e600ff047b82 */ /* 0x000e620000000800 */
[----:B------:R-:W-:Y:S01]  /*1fe0*/  FADD R131, R130, R131 ;  /* 0x0000008382837221 */ /* 0x000fe20000000000 */
[----:B------:R-:W-:Y:S01]  /*1ff0*/  UIADD3 UR12, UPT, UPT, UR12, 0x80, URZ ;  /* 0x000000800c0c7890 */ /* 0x000fe2000fffe0ff */
[----:B------:R-:W-:Y:S01]  /*2000*/  MOV R139, R2 ;  /* 0x00000002008b7202 */ /* 0x000fe20000000f00 */
[----:B------:R-:W-:Y:S01]  /*2010*/  ULOP3.LUT UR11, UR11, 0x1, URZ, 0x3c, !UPT ;  /* 0x000000010b0b7892 */ /* 0x000fe2000f8e3cff */
[----:B------:R-:W-:Y:S04]  /*2020*/  FADD R140, R140, R131 ;  /* 0x000000838c8c7221 */ /* 0x000fe80000000000 */
[----:B------:R-:W-:Y:S04]  /*2030*/  FADD R141, R141, R140 ;  /* 0x0000008c8d8d7221 */ /* 0x000fe80000000000 */
[----:B------:R-:W-:Y:S04]  /*2040*/  FADD R148, R148, R141 ;  /* 0x0000008d94947221 */ /* 0x000fe80000000000 */
[----:B------:R-:W-:Y:S04]  /*2050*/  FADD R149, R149, R148 ;  /* 0x0000009495957221 */ /* 0x000fe80000000000 */
[----:B------:R-:W-:Y:S01]  /*2060*/  FADD R142, R142, R149 ;  /* 0x000000958e8e7221 */ /* 0x000fe20000000000 */
[----:B-1----:R-:W-:Y:S03]  /*2070*/  ISETP.LE.AND P0, PT, R4, UR12, PT ;  /* 0x0000000c04007c0c */ /* 0x002fe6000bf03270 */
[----:B------:R-:W-:Y:S04]  /*2080*/  FADD R143, R143, R142 ;  /* 0x0000008e8f8f7221 */ /* 0x000fe80000000000 */
        /* <DEDUP_REMOVED lines=120> */
[----:B------:R-:W-:Y:S01]  /*2810*/  FFMA R137, R137, R136, R0 ;  /* 0x0000008889897223 */ /* 0x000fe20000000000 */
[----:B------:R-:W-:Y:S06]  /*2820*/  @!P0 BRA `(.L_x_8) ;  /* 0xffffffdc00408947 */ /* 0x000fec000383ffff */
.L_x_5:
[----:B------:R-:W-:Y:S01]  /*2830*/  BAR.SYNC.DEFER_BLOCKING 0x2, 0x80 ;  /* 0x0082000000007b1d */ /* 0x000fe20000010000 */
[----:B------:R-:W-:-:S06]  /*2840*/  USHF.L.U32 UR4, UR10, 0x1f, URZ ;  /* 0x0000001f0a047899 */ /* 0x000fcc00080006ff */
[----:B------:R-:W-:-:S04]  /*2850*/  MOV R0, UR4 ;  /* 0x0000000400007c02 */ /* 0x000fc80008000f00 */
[----:B------:R-:W1:Y:S02]  /*2860*/  SYNCS.PHASECHK.TRANS64.TRYWAIT P0, [UR20+0x18280], R0 ;  /* 0x01828000ff0075a7 */ /* 0x000e640008001114 */
[----:B-1----:R-:W-:Y:S05]  /*2870*/  @!P0 BRA `(.L_x_9) ;  /* 0x000000a000e48947 */ /* 0x002fea0003800000 */
.L_x_162:
[----:B------:R-:W1:Y:S01]  /*2880*/  SHFL.IDX PT, R0, R3, RZ, 0x1f ;  /* 0x00001fff03007589 */ /* 0x000e6200000e0000 */
[----:B------:R-:W-:Y:S02]  /*2890*/  USHF.L.U32 UR7, UR11, 0x1f, URZ ;  /* 0x0000001f0b077899 */ /* 0x000fe400080006ff */
[----:B------:R-:W-:Y:S01]  /*28a0*/  ULOP3.LUT UR10, UR10, 0x1, URZ, 0x3c, !UPT ;  /* 0x000000010a0a7892 */ /* 0x000fe2000f8e3cff */
[----:B-1----:R-:W-:-:S03]  /*28b0*/  R2UR UR4, R0 ;  /* 0x00000000000472ca */ /* 0x002fc600000e0000 */
[----:B------:R-:W-:-:S10]  /*28c0*/  MOV R0, UR7 ;  /* 0x0000000700007c02 */ /* 0x000fd40008000f00 */
[----:B------:R-:W-:Y:S02]  /*28d0*/  USHF.L.U32 UR6, UR4, 0x15, URZ ;  /* 0x0000001504067899 */ /* 0x000fe400080006ff */
[----:B------:R-:W-:Y:S02]  /*28e0*/  ULEA.HI UR12, UR4, UR16, URZ, 0x1e ;  /* 0x00000010040c7291 */ /* 0x000fe4000f8ff0ff */
[----:B------:R-:W-:Y:S02]  /*28f0*/  ULOP3.LUT UR6, UR6, 0x600000, URZ, 0xc0, !UPT ;  /* 0x0060000006067892 */ /* 0x000fe4000f8ec0ff */
[----:B------:R-:W-:Y:S02]  /*2900*/  ULEA.HI UR4, UR4, UR15, URZ, 0x1e ;  /* 0x0000000f04047291 */ /* 0x000fe4000f8ff0ff */
[----:B------:R-:W-:Y:S02]  /*2910*/  UIADD3 UR12, UPT, UPT, UR6, UR12, URZ ;  /* 0x0000000c060c7290 */ /* 0x000fe4000fffe0ff */
[----:B------:R-:W-:-:S07]  /*2920*/  UIADD3 UR6, UPT, UPT, UR6, UR4, URZ ;  /* 0x0000000406067290 */ /* 0x000fce000fffe0ff */
[----:B------:R1:W-:Y:S01]  /*2930*/  STTM tmem[UR12], R2 ;  /* 0x00000002000079ed */ /* 0x0003e2000804000c */
[----:B------:R-:W2:Y:S02]  /*2940*/  FENCE.VIEW.ASYNC.T ;  /* 0x00000000000073c6 */ /* 0x000ea40000000200 */
[----:B--2---:R-:W-:Y:S06]  /*2950*/  BAR.SYNC.DEFER_BLOCKING 0x2, 0x80 ;  /* 0x0082000000007b1d */ /* 0x004fec0000010000 */
[----:B------:R1:W-:Y:S01]  /*2960*/  STTM tmem[UR6], R137 ;  /* 0x00000089000079ed */ /* 0x0003e20008040006 */
[----:B------:R-:W2:Y:S02]  /*2970*/  FENCE.VIEW.ASYNC.T ;  /* 0x00000000000073c6 */ /* 0x000ea40000000200 */
[----:B--2---:R-:W-:Y:S08]  /*2980*/  BAR.SYNC.DEFER_BLOCKING 0x2, 0x80 ;  /* 0x0082000000007b1d */ /* 0x004ff00000010000 */
[----:B------:R-:W-:Y:S06]  /*2990*/  BAR.SYNC.DEFER_BLOCKING 0x2, 0x80 ;  /* 0x0082000000007b1d */ /* 0x000fec0000010000 */
[----:B------:R-:W-:Y:S02]  /*29a0*/  @!P1 SYNCS.ARRIVE.TRANS64.A1T0 RZ, [UR20+0x182c0], RZ ;  /* 0x0182c0ffffff99a7 */ /* 0x000fe40008100014 */
[----:B------:R-:W-:Y:S06]  /*29b0*/  BAR.SYNC.DEFER_BLOCKING 0x2, 0x80 ;  /* 0x0082000000007b1d */ /* 0x000fec0000010000 */
[----:B------:R-:W2:Y:S02]  /*29c0*/  SYNCS.PHASECHK.TRANS64.TRYWAIT P0, [UR20+0x182d0], R0 ;  /* 0x0182d000ff0075a7 */ /* 0x000ea40008001114 */
[----:B-12---:R-:W-:Y:S05]  /*29d0*/  @!P0 BRA `(.L_x_10) ;  /* 0x000000a000988947 */ /* 0x006fea0003800000 */
.L_x_163:
[----:B------:R-:W-:Y:S01]  /*29e0*/  BAR.SYNC.DEFER_BLOCKING 0x2, 0x80 ;  /* 0x0082000000007b1d */ /* 0x000fe20000010000 */
[----:B------:R-:W-:Y:S02]  /*29f0*/  UISETP.GE.AND UP0, UPT, UR13, UR14, UPT ;  /* 0x0000000e0d00728c */ /* 0x000fe4000bf06270 */
[----:B------:R-:W-:-:S04]  /*2a00*/  ULOP3.LUT UR11, UR11, 0x1, URZ, 0x3c, !UPT ;  /* 0x000000010b0b7892 */ /* 0x000fc8000f8e3cff */
[----:B------:R-:W-:Y:S01]  /*2a10*/  PLOP3.LUT P0, PT, PT, PT, UP0, 0x80, 0x8 ;  /* 0x000000000008781c */ /* 0x000fe20003f0f008 */
[----:B------:R-:W-:-:S12]  /*2a20*/  @!P1 SYNCS.ARRIVE.TRANS64.A1T0 RZ, [UR20+0x18290], RZ ;  /* 0x018290ffffff99a7 */ /* 0x000fd80008100014 */
[----:B------:R-:W-:Y:S05]  /*2a30*/  @!P0 BRA `(.L_x_11) ;  /* 0xffffffd8009c8947 */ /* 0x000fea000383ffff */
.L_x_4:
[----:B------:R-:W-:Y:S08]  /*2a40*/  BAR.SYNC.DEFER_BLOCKING 0x1 ;  /* 0x0040000000007b1d */ /* 0x000ff00000010000 */
[----:B------:R-:W1:-:S00]  /*2a50*/  USETMAXREG.DEALLOC.CTAPOOL 0x50 ;  /* 0x00000050000079c8 */ /* 0x000e4000080e0500 */
[----:B-1----:R-:W-:Y:S05]  /*2a60*/  BRA `(.L_x_1) ;  /* 0xffffffd400b87947 */ /* 0x002fea000383ffff */
.L_x_12:
        /* <DEDUP_REMOVED lines=18> */
.L_x_164:
        /* <DEDUP_REMOVED lines=10> */
[----:B---3--:R-:W-:-:S05]  /*2c30*/  VIADD R3, R3, 0xffffff00 ;  /* 0xffffff0003037836 */ /* 0x008fca0000000000 */
[----:B------:R-:W-:Y:S02]  /*2c40*/  SHF.R.U32.HI R3, RZ, 0x5, R3 ;  /* 0x00000005ff037819 */ /* 0x000fe40000011603 */
[----:B-1----:R-:W-:Y:S01]  /*2c50*/  R2UR UR8, R0 ;  /* 0x00000000000872ca */ /* 0x002fe200000e0000 */
[----:B----4-:R-:W-:-:S05]  /*2c60*/  FMUL R0, R2, 1.4426950216293334961 ;  /* 0x3fb8aa3b02007820 */ /* 0x010fca0000400000 */
[----:B------:R-:W-:-:S07]  /*2c70*/  R2UR UR5, R0 ;  /* 0x00000000000572ca */ /* 0x000fce00000e0000 */
[----:B------:R-:W-:Y:S02]  /*2c80*/  UIADD3 UR16, UPT, UPT, UR8, 0x41, URZ ;  /* 0x0000004108107890 */ /* 0x000fe4000fffe0ff */
[----:B------:R-:W-:Y:S01]  /*2c90*/  UIADD3 UR15, UPT, UPT, UR8, 0x42, URZ ;  /* 0x00000042080f7890 */ /* 0x000fe2000fffe0ff */
[----:B--2---:R-:W-:-:S15]  /*2ca0*/  R2UR UR13, R4 ;  /* 0x00000000040d72ca */ /* 0x004fde00000e0000 */
.L_x_21:
[----:B------:R-:W1:Y:S01]  /*2cb0*/  S2R R0, SR_TID.X ;  /* 0x0000000000007919 */ /* 0x000e620000002100 */
[----:B------:R-:W-:Y:S01]  /*2cc0*/  PLOP3.LUT P0, PT, PT, PT, UP5, 0x80, 0x8 ;  /* 0x000000000008781c */ /* 0x000fe20003f0f058 */
[----:B------:R-:W-:Y:S01]  /*2cd0*/  UIADD3 UR13, UPT, UPT, UR13, 0xa0, URZ ;  /* 0x000000a00d0d7890 */ /* 0x000fe2000fffe0ff */
[----:B------:R-:W-:Y:S02]  /*2ce0*/  IMAD.MOV.U32 R137, RZ, RZ, 0x3f800000 ;  /* 0x3f800000ff897424 */ /* 0x000fe400078e00ff */
[----:B------:R-:W-:Y:S01]  /*2cf0*/  IMAD.MOV.U32 R2, RZ, RZ, -0x800000 ;  /* 0xff800000ff027424 */ /* 0x000fe200078e00ff */
[----:B-1----:R-:W-:-:S04]  /*2d00*/  LOP3.LUT R0, R0, 0x7f, RZ, 0xc0, !PT ;  /* 0x0000007f00007812 */ /* 0x002fc800078ec0ff */
[----:B------:R-:W-:-:S04]  /*2d10*/  ISETP.NE.AND P1, PT, R0, RZ, PT ;  /* 0x000000ff0000720c */ /* 0x000fc80003f25270 */
[----:B------:R-:W-:Y:S09]  /*2d20*/  @!P0 BRA `(.L_x_15) ;  /* 0x0000002000cc8947 */ /* 0x000ff20003800000 */
[----:B------:R-:W-:Y:S01]  /*2d30*/  HFMA2 R137, -RZ, RZ, 1.875, 0 ;  /* 0x3f800000ff897431 */ /* 0x000fe200000001ff */
[----:B------:R-:W-:Y:S01]  /*2d40*/  MOV R139, 0xff800000 ;  /* 0xff800000008b7802 */ /* 0x000fe20000000f00 */
[----:B------:R-:W-:Y:S02]  /*2d50*/  UMOV UR12, URZ ;  /* 0x000000ff000c7c82 */ /* 0x000fe40008000000 */
.L_x_18:
[----:B------:R-:W-:Y:S01]  /*2d60*/  BAR.SYNC.DEFER_BLOCKING 0x3, 0x80 ;  /* 0x00c2000000007b1d */ /* 0x000fe20000010000 */
[----:B------:R-:W-:Y:S06]  /*2d70*/  USHF.L.U32 UR4, UR10, 0x1f, URZ ;  /* 0x0000001f0a047899 */ /* 0x000fec00080006ff */
[----:B------:R-:W-:Y:S04]  /*2d80*/  MOV R0, UR4 ;  /* 0x0000000400007c02 */ /* 0x000fe80008000f00 */
[----:B------:R-:W1:Y:S02]  /*2d90*/  SYNCS.PHASECHK.TRANS64.TRYWAIT P0, [UR20+0x182a0], R0 ;  /* 0x0182a000ff0075a7 */ /* 0x000e640008001114 */
[----:B-1----:R-:W-:Y:S05]  /*2da0*/  @!P0 BRA `(.L_x_16) ;  /* 0x0000009c00bc8947 */ /* 0x002fea0003800000 */
.L_x_165:
        /* <DEDUP_REMOVED lines=421> */
.L_x_166:
        /* <DEDUP_REMOVED lines=134> */
.L_x_15:
[----:B------:R-:W-:Y:S01]  /*5060*/  BAR.SYNC.DEFER_BLOCKING 0x3, 0x80 ;  /* 0x00c2000000007b1d */ /* 0x000fe20000010000 */
[----:B------:R-:W-:-:S06]  /*5070*/  USHF.L.U32 UR4, UR10, 0x1f, URZ ;  /* 0x0000001f0a047899 */ /* 0x000fcc00080006ff */
[----:B------:R-:W-:-:S04]  /*5080*/  MOV R0, UR4 ;  /* 0x0000000400007c02 */ /* 0x000fc80008000f00 */
[----:B------:R-:W1:Y:S02]  /*5090*/  SYNCS.PHASECHK.TRANS64.TRYWAIT P0, [UR20+0x182a0], R0 ;  /* 0x0182a000ff0075a7 */ /* 0x000e640008001114 */
[----:B-1----:R-:W-:Y:S05]  /*50a0*/  @!P0 BRA `(.L_x_19) ;  /* 0x0000007c00188947 */ /* 0x002fea0003800000 */
.L_x_167:
        /* <DEDUP_REMOVED lines=22> */
.L_x_168:
[----:B------:R-:W-:Y:S01]  /*5210*/  BAR.SYNC.DEFER_BLOCKING 0x3, 0x80 ;  /* 0x00c2000000007b1d */ /* 0x000fe20000010000 */
[----:B------:R-:W-:Y:S02]  /*5220*/  UISETP.GE.AND UP0, UPT, UR13, UR14, UPT ;  /* 0x0000000e0d00728c */ /* 0x000fe4000bf06270 */
[----:B------:R-:W-:-:S04]  /*5230*/  ULOP3.LUT UR11, UR11, 0x1, URZ, 0x3c, !UPT ;  /* 0x000000010b0b7892 */ /* 0x000fc8000f8e3cff */
[----:B------:R-:W-:Y:S01]  /*5240*/  PLOP3.LUT P0, PT, PT, PT, UP0, 0x80, 0x8 ;  /* 0x000000000008781c */ /* 0x000fe20003f0f008 */
[----:B------:R-:W-:-:S12]  /*5250*/  @!P1 SYNCS.ARRIVE.TRANS64.A1T0 RZ, [UR20+0x182b0], RZ ;  /* 0x0182b0ffffff99a7 */ /* 0x000fd80008100014 */
[----:B------:R-:W-:Y:S05]  /*5260*/  @!P0 BRA `(.L_x_21) ;  /* 0xffffffd800908947 */ /* 0x000fea000383ffff */
.L_x_14:
[----:B------:R-:W-:Y:S08]  /*5270*/  BAR.SYNC.DEFER_BLOCKING 0x1 ;  /* 0x0040000000007b1d */ /* 0x000ff00000010000 */
[----:B------:R-:W1:-:S00]  /*5280*/  USETMAXREG.DEALLOC.CTAPOOL 0x50 ;  /* 0x00000050000079c8 */ /* 0x000e4000080e0500 */
[----:B-1----:R-:W-:Y:S05]  /*5290*/  BRA `(.L_x_1) ;  /* 0xffffffac00ac7947 */ /* 0x002fea000383ffff */
.L_x_212:
[----:B------:R-:W-:-:S08]  /*52a0*/  NOP ;  /* 0x0000000000007918 */ /* 0x000fd00000000000 */
[----:B------:R-:W1:-:S00]  /*52b0*/  USETMAXREG.DEALLOC.CTAPOOL 0x18 ;  /* 0x00000018000079c8 */ /* 0x000e4000080e0500 */
[----:B------:R-:W-:Y:S08]  /*52c0*/  BAR.SYNC.DEFER_BLOCKING 0x1 ;  /* 0x0040000000007b1d */ /* 0x000ff00000010000 */
[----:B------:R-:W-:Y:S06]  /*52d0*/  BAR.SYNC.DEFER_BLOCKING 0x1 ;  /* 0x0040000000007b1d */ /* 0x000fec0000010000 */
.L_x_22:
[----:B------:R-:W-:-:S08]  /*52e0*/  NOP ;  /* 0x0000000000007918 */ /* 0x000fd00000000000 */
[----:B-1----:R-:W1:Y:S02]  /*52f0*/  USETMAXREG.TRY_ALLOC.CTAPOOL UP0, 0x50 ;  /* 0x00000050000079c8 */ /* 0x002e640008000600 */
[----:B-1----:R-:W-:-:S13]  /*5300*/  PLOP3.LUT P0, PT, PT, PT, UP0, 0x80, 0x8 ;  /* 0x000000000008781c */ /* 0x002fda0003f0f008 */
[----:B------:R-:W-:Y:S05]  /*5310*/  @!P0 BRA `(.L_x_22) ;  /* 0xfffffffc00f08947 */ /* 0x000fea000383ffff */
[----:B------:R-:W-:Y:S05]  /*5320*/  BRA `(.L_x_1) ;  /* 0xffffffac00887947 */ /* 0x000fea000383ffff */
.L_x_211:
[----:B------:R-:W-:-:S08]  /*5330*/  NOP ;  /* 0x0000000000007918 */ /* 0x000fd00000000000 */
[----:B------:R-:W1:-:S00]  /*5340*/  USETMAXREG.DEALLOC.CTAPOOL 0x18 ;  /* 0x00000018000079c8 */ /* 0x000e4000080e0500 */
[----:B-1----:R-:W2:Y:S01]  /*5350*/  LDL R5, [R1] ;  /* 0x0000000001057983 */ /* 0x002ea20000100800 */
[----:B------:R-:W1:Y:S02]  /*5360*/  LDCU UR4, c[0x0][0x398] ;  /* 0x00007300ff0477ac */ /* 0x000e640008000800 */
[----:B-1----:R-:W-:-:S04]  /*5370*/  UIADD3 UR6, UPT, UPT, UR4, 0xff, URZ ;  /* 0x000000ff04067890 */ /* 0x002fc8000fffe0ff */
[----:B------:R-:W-:-:S04]  /*5380*/  USHF.R.S32.HI UR4, URZ, 0x1f, UR6 ;  /* 0x0000001fff047899 */ /* 0x000fc80008011406 */
[----:B------:R-:W-:-:S04]  /*5390*/  ULEA.HI UR4, UR4, UR6, URZ, 0x8 ;  /* 0x0000000604047291 */ /* 0x000fc8000f8f40ff */
[----:B------:R-:W-:-:S04]  /*53a0*/  USHF.R.S32.HI UR4, URZ, 0x8, UR4 ;  /* 0x00000008ff047899 */ /* 0x000fc80008011404 */
[----:B------:R-:W-:Y:S01]  /*53b0*/  UIMAD UR27, UR9, UR4, URZ ;  /* 0x00000004091b72a4 */ /* 0x000fe2000f8e02ff */
[----:B------:R-:W-:Y:S01]  /*53c0*/  BAR.SYNC.DEFER_BLOCKING 0x1 ;  /* 0x0040000000007b1d */ /* 0x000fe20000010000 */
[----:B--2---:R-:W-:-:S13]  /*53d0*/  R2UR UR5, R5 ;  /* 0x00000000050572ca */ /* 0x004fda00000e0000 */
[----:B------:R-:W-:-:S06]  /*53e0*/  UISETP.GE.AND UP0, UPT, UR5, UR27, UPT ;  /* 0x0000001b0500728c */ /* 0x000fcc000bf06270 */
[----:B------:R-:W-:-:S13]  /*53f0*/  PLOP3.LUT P0, PT, PT, PT, UP0, 0x80, 0x8 ;  /* 0x000000000008781c */ /* 0x000fda0003f0f008 */
[----:B------:R-:W-:Y:S05]  /*5400*/  @P0 BRA `(.L_x_23) ;  /* 0x0000000400f80947 */ /* 0x000fea0003800000 */
[----:B------:R-:W-:Y:S01]  /*5410*/  USHF.L.U32 UR19, UR4, 0x3, URZ ;  /* 0x0000000304137899 */ /* 0x000fe200080006ff */
[----:B------:R-:W1:Y:S01]  /*5420*/  S2R R6, SR_TID.X ;  /* 0x0000000000067919 */ /* 0x000e620000002100 */
[----:B------:R-:W2:Y:S01]  /*5430*/  LDCU.64 UR10, c[0x0][0x348] ;  /* 0x00006900ff0a77ac */ /* 0x000ea20008000a00 */
[----:B------:R-:W-:-:S03]  /*5440*/  R2UR UR14, R5 ;  /* 0x00000000050e72ca */ /* 0x000fc600000e0000 */
[----:B------:R-:W-:Y:S01]  /*5450*/  IABS R0, UR19 ;  /* 0x0000001300007c13 */ /* 0x000fe20008000000 */
[----:B------:R-:W3:Y:S01]  /*5460*/  LDCU UR7, c[0x0][0x398] ;  /* 0x00007300ff0777ac */ /* 0x000ee20008000800 */
[----:B------:R-:W-:Y:S02]  /*5470*/  IABS R2, UR19 ;  /* 0x0000001300027c13 */ /* 0x000fe40008000000 */
[----:B------:R-:W-:Y:S01]  /*5480*/  R2UR UR21, R0 ;  /* 0x00000000001572ca */ /* 0x000fe200000e0000 */
[----:B------:R-:W-:Y:S02]  /*5490*/  UIADD3 UR35, UPT, UPT, -UR19, URZ, URZ ;  /* 0x000000ff13237290 */ /* 0x000fe4000fffe1ff */
[----:B------:R-:W-:Y:S01]  /*54a0*/  IMAD.MOV R2, RZ, RZ, -R2 ;  /* 0x000000ffff027224 */ /* 0x000fe200078e0a02 */
[----:B------:R-:W-:Y:S01]  /*54b0*/  UISETP.NE.AND UP4, UPT, UR19, URZ, UPT ;  /* 0x000000ff1300728c */ /* 0x000fe2000bf85270 */
[----:B------:R-:W-:Y:S01]  /*54c0*/  UMOV UR25, URZ ;  /* 0x000000ff00197c82 */ /* 0x000fe20008000000 */
[----:B------:R-:W-:-:S02]  /*54d0*/  UMOV UR29, URZ ;  /* 0x000000ff001d7c82 */ /* 0x000fc40008000000 */
[----:B------:R-:W-:Y:S01]  /*54e0*/  R2UR UR36, R2 ;  /* 0x00000000022472ca */ /* 0x000fe200000e0000 */
[----:B------:R-:W-:Y:S01]  /*54f0*/  IMAD.MOV.U32 R2, RZ, RZ, RZ ;  /* 0x000000ffff027224 */ /* 0x000fe200078e00ff */
[----:B--2---:R-:W-:Y:S02]  /*5500*/  UIADD3 UR32, UP1, UPT, UR10, 0x280, URZ ;  /* 0x000002800a207890 */ /* 0x004fe4000ff3e0ff */
[----:B------:R-:W-:Y:S01]  /*5510*/  UIADD3 UR22, UP0, UPT, UR10, 0x280, URZ ;  /* 0x000002800a167890 */ /* 0x000fe2000ff1e0ff */
[----:B------:R-:W2:Y:S01]  /*5520*/  I2F.RP R4, UR21 ;  /* 0x0000001500047d06 */ /* 0x000ea20008209400 */
[----:B------:R-:W-:Y:S02]  /*5530*/  UIADD3.X UR33, UPT, UPT, URZ, UR11, URZ, UP1, !UPT ;  /* 0x0000000bff217290 */ /* 0x000fe40008ffe4ff */
[----:B------:R-:W-:Y:S01]  /*5540*/  UIADD3.X UR23, UPT, UPT, URZ, UR11, URZ, UP0, !UPT ;  /* 0x0000000bff177290 */ /* 0x000fe200087fe4ff */
[----:B-1----:R-:W-:-:S04]  /*5550*/  LOP3.LUT P0, RZ, R6, 0x1f, RZ, 0xc0, !PT ;  /* 0x0000001f06ff7812 */ /* 0x002fc8000780c0ff */
[----:B--2---:R-:W1:Y:S02]  /*5560*/  MUFU.RCP R3, R4 ;  /* 0x0000000400037308 */ /* 0x004e640000001000 */
[----:B-1----:R-:W-:-:S06]  /*5570*/  VIADD R3, R3, 0xffffffe ;  /* 0x0ffffffe03037836 */ /* 0x002fcc0000000000 */
[----:B------:R-:W1:Y:S02]  /*5580*/  F2I.FTZ.U32.TRUNC.NTZ R0, R3 ;  /* 0x0000000300007305 */ /* 0x000e64000021f000 */
[----:B-1----:R-:W-:Y:S02]  /*5590*/  R2UR UR5, R0 ;  /* 0x00000000000572ca */ /* 0x002fe400000e0000 */
[----:B------:R-:W-:-:S04]  /*55a0*/  IABS R0, UR19 ;  /* 0x0000001300007c13 */ /* 0x000fc80008000000 */
[----:B------:R-:W-:-:S07]  /*55b0*/  R2UR UR34, R0 ;  /* 0x00000000002272ca */ /* 0x000fce00000e0000 */
[----:B------:R-:W-:-:S04]  /*55c0*/  UIADD3 UR4, UPT, UPT, URZ, -UR5, URZ ;  /* 0x80000005ff047290 */ /* 0x000fc8000fffe0ff */
[----:B------:R-:W-:-:S03]  /*55d0*/  UIMAD UR6, UR4, UR21, URZ ;  /* 0x00000015040672a4 */ /* 0x000fc6000f8e02ff */
[----:B------:R-:W-:Y:S02]  /*55e0*/  UMOV UR4, URZ ;  /* 0x000000ff00047c82 */ /* 0x000fe40008000000 */
[----:B------:R-:W-:-:S07]  /*55f0*/  UIMAD.WIDE.U32 UR4, UR5, UR6, UR4 ;  /* 0x00000006050472a5 */ /* 0x000fce000f8e0004 */
[----:B---3--:R-:W-:-:S05]  /*5600*/  UMOV UR31, UR5 ;  /* 0x00000005001f7c82 */ /* 0x008fca0008000000 */
.L_x_26:
[----:B------:R-:W-:Y:S01]  /*5610*/  UIADD3 UR24, UPT, UPT, UR20, 0x14000, URZ ;  /* 0x0001400014187890 */ /* 0x000fe2000fffe0ff */
[----:B------:R-:W-:Y:S01]  /*5620*/  IABS R0, UR14 ;  /* 0x0000000e00007c13 */ /* 0x000fe20008000000 */
[----:B------:R-:W-:Y:S01]  /*5630*/  IMAD.U32 R3, RZ, RZ, UR9 ;  /* 0x00000009ff037e24 */ /* 0x000fe2000f8e00ff */
[----:B------:R-:W-:Y:S02]  /*5640*/  NOP ;  /* 0x0000000000007918 */ /* 0x000fe40000000000 */
[----:B------:R-:W-:Y:S01]  /*5650*/  R2UR UR8, R0 ;  /* 0x00000000000872ca */ /* 0x000fe200000e0000 */
[----:B------:R-:W-:Y:S01]  /*5660*/  IMAD.U32 R4, R2, -0x80000000, RZ ;  /* 0x8000000002047824 */ /* 0x000fe200078e00ff */
[----:B------:R-:W-:Y:S03]  /*5670*/  UMOV UR12, URZ ;  /* 0x000000ff000c7c82 */ /* 0x000fe60008000000 */
[----:B------:R-:W1:Y:S08]  /*5680*/  SYNCS.PHASECHK.TRANS64.TRYWAIT P1, [UR20+0x18250], R4 ;  /* 0x01825004ff0075a7 */ /* 0x000e700008021114 */
[----:B------:R-:W-:Y:S04]  /*5690*/  UIMAD.WIDE.U32 UR4, UR31, UR8, URZ ;  /* 0x000000081f0472a5 */ /* 0x000fe8000f8e00ff */
[----:B------:R-:W-:Y:S04]  /*56a0*/  UIMAD UR4, UR5, UR36, UR8 ;  /* 0x00000024050472a4 */ /* 0x000fe8000f8e0208 */
[----:B------:R-:W-:Y:S11]  /*56b0*/  UISETP.GT.U32.AND UP0, UPT, UR21, UR4, UPT ;  /* 0x000000041500728c */ /* 0x000ff6000bf04070 */
[----:B------:R-:W-:Y:S02]  /*56c0*/  @!UP0 UIADD3 UR4, UPT, UPT, UR4, -UR34, URZ ;  /* 0x8000002204048290 */ /* 0x000fe4000fffe0ff */
[----:B------:R-:W-:Y:S02]  /*56d0*/  @!UP0 UIADD3 UR5, UPT, UPT, UR5, 0x1, URZ ;  /* 0x0000000105058890 */ /* 0x000fe4000fffe0ff */
[----:B------:R-:W-:Y:S02]  /*56e0*/  UISETP.GE.U32.AND UP1, UPT, UR4, UR21, UPT ;  /* 0x000000150400728c */ /* 0x000fe4000bf26070 */
[----:B------:R-:W-:Y:S04]  /*56f0*/  ULOP3.LUT UR4, UR14, UR19, URZ, 0x3c, !UPT ;  /* 0x000000130e047292 */ /* 0x000fe8000f8e3cff */
[----:B------:R-:W-:Y:S05]  /*5700*/  UISETP.GE.AND UP0, UPT, UR4, URZ, UPT ;  /* 0x000000ff0400728c */ /* 0x000fea000bf06270 */
[----:B------:R-:W-:Y:S06]  /*5710*/  @UP1 UIADD3 UR5, UPT, UPT, UR5, 0x1, URZ ;  /* 0x0000000105051890 */ /* 0x000fec000fffe0ff */
[----:B------:R-:W-:Y:S02]  /*5720*/  @!UP0 UIADD3 UR5, UPT, UPT, -UR5, URZ, URZ ;  /* 0x000000ff05058290 */ /* 0x000fe4000fffe1ff */
[----:B------:R-:W-:Y:S04]  /*5730*/  @!UP4 ULOP3.LUT UR5, URZ, UR19, URZ, 0x33, !UPT ;  /* 0x00000013ff05c292 */ /* 0x000fe8000f8e33ff */
[----:B------:R-:W-:Y:S02]  /*5740*/  USHF.L.U32 UR6, UR5, 0x3, URZ ;  /* 0x0000000305067899 */ /* 0x000fe400080006ff */
[----:B------:R-:W-:Y:S04]  /*5750*/  UIMAD UR18, UR5, UR35, UR14 ;  /* 0x00000023051272a4 */ /* 0x000fe8000f8e020e */
[----:B------:R-:W-:Y:S05]  /*5760*/  IMAD.U32 R0, RZ, RZ, UR6 ;  /* 0x00000006ff007e24 */ /* 0x000fea000f8e00ff */
[----:B------:R-:W-:Y:S04]  /*5770*/  VIADDMNMX R0, R3, -R0, 0x8, PT ;  /* 0x0000000803007446 */ /* 0x000fe80003800900 */
[----:B------:R-:W-:Y:S11]  /*5780*/  R2UR UR4, R0 ;  /* 0x00000000000472ca */ /* 0x000ff600000e0000 */
[----:B------:R-:W-:Y:S02]  /*5790*/  @!UPT UIADD3 URZ, UPT, UPT, URZ, URZ, URZ ;  /* 0x000000fffffff290 */ /* 0x000fe4000fffe0ff */
[----:B------:R-:W-:Y:S02]  /*57a0*/  IABS R0, UR4 ;  /* 0x0000000400007c13 */ /* 0x000fe40008000000 */
[----:B------:R-:W-:Y:S02]  /*57b0*/  IABS R3, UR4 ;  /* 0x0000000400037c13 */ /* 0x000fe40008000000 */
[----:B------:R-:W-:Y:S03]  /*57c0*/  R2UR UR10, R0 ;  /* 0x00000000000a72ca */ /* 0x000fe600000e0000 */
[----:B------:R-:W-:Y:S05]  /*57d0*/  IMAD.MOV R3, RZ, RZ, -R3 ;  /* 0x000000ffff037224 */ /* 0x000fea00078e0a03 */
[----:B------:R-:W-:Y:S05]  /*57e0*/  R2UR UR15, R3 ;  /* 0x00000000030f72ca */ /* 0x000fea00000e0000 */
[----:B------:R-:W2:Y:S10]  /*57f0*/  I2F.RP R6, UR10 ;  /* 0x0000000a00067d06 */ /* 0x000eb40008209400 */
[----:B--2---:R-:W2:Y:S02]  /*5800*/  MUFU.RCP R0, R6 ;  /* 0x0000000600007308 */ /* 0x004ea40000001000 */
[----:B--2---:R-:W-:Y:S08]  /*5810*/  VIADD R5, R0, 0xffffffe ;  /* 0x0ffffffe00057836 */ /* 0x004ff00000000000 */
[----:B------:R-:W2:Y:S02]  /*5820*/  F2I.FTZ.U32.TRUNC.NTZ R0, R5 ;  /* 0x0000000500007305 */ /* 0x000ea4000021f000 */
[----:B--2---:R-:W-:Y:S02]  /*5830*/  R2UR UR13, R0 ;  /* 0x00000000000d72ca */ /* 0x004fe400000e0000 */
[----:B------:R-:W-:Y:S11]  /*5840*/  IABS R0, UR18 ;  /* 0x0000001200007c13 */ /* 0x000ff60008000000 */
[----:B------:R-:W-:Y:S07]  /*5850*/  UIADD3 UR5, UPT, UPT, URZ, -UR13, URZ ;  /* 0x8000000dff057290 */ /* 0x000fee000fffe0ff */
[----:B------:R-:W-:Y:S01]  /*5860*/  UMOV UR11, UR5 ;  /* 0x00000005000b7c82 */ /* 0x000fe20008000000 */
[----:B------:R-:W-:Y:S01]  /*5870*/  R2UR UR5, R0 ;  /* 0x00000000000572ca */ /* 0x000fe200000e0000 */
[----:B------:R-:W-:Y:S04]  /*5880*/  UIMAD UR11, UR11, UR10, URZ ;  /* 0x0000000a0b0b72a4 */ /* 0x000fe8000f8e02ff */
[----:B------:R-:W-:Y:S07]  /*5890*/  UIMAD.WIDE.U32 UR12, UR13, UR11, UR12 ;  /* 0x0000000b0d0c72a5 */ /* 0x000fee000f8e000c */
[----:B------:R-:W-:Y:S02]  /*58a0*/  UMOV UR12, UR13 ;  /* 0x0000000d000c7c82 */ /* 0x000fe40008000000 */
[----:B------:R-:W-:Y:S02]  /*58b0*/  UIMAD.WIDE.U32 UR16, UR12, UR8, URZ ;  /* 0x000000080c1072a5 */ /* 0x000fe4000f8e00ff */
[----:B------:R-:W-:Y:S05]  /*58c0*/  UIMAD.WIDE.U32 UR12, UR12, UR5, URZ ;  /* 0x000000050c0c72a5 */ /* 0x000fea000f8e00ff */
[----:B------:R-:W-:Y:S02]  /*58d0*/  UMOV UR11, UR17 ;  /* 0x00000011000b7c82 */ /* 0x000fe40008000000 */
[----:B------:R-:W-:Y:S03]  /*58e0*/  UIMAD UR8, UR11, UR15, UR8 ;  /* 0x0000000f0b0872a4 */ /* 0x000fe6000f8e0208 */
[----:B------:R-:W-:Y:S01]  /*58f0*/  UMOV UR11, UR13 ;  /* 0x0000000d000b7c82 */ /* 0x000fe20008000000 */
[----:B------:R-:W-:Y:S02]  /*5900*/  UISETP.GT.U32.AND UP1, UPT, UR10, UR8, UPT ;  /* 0x000000080a00728c */ /* 0x000fe4000bf24070 */
[----:B------:R-:W-:Y:S04]  /*5910*/  UIMAD UR5, UR11, UR15, UR5 ;  /* 0x0000000f0b0572a4 */ /* 0x000fe8000f8e0205 */
[----:B------:R-:W-:Y:S05]  /*5920*/  UISETP.GT.U32.AND UP0, UPT, UR10, UR5, UPT ;  /* 0x000000050a00728c */ /* 0x000fea000bf04070 */
[----:B------:R-:W-:Y:S02]  /*5930*/  @!UP1 UIADD3 UR8, UPT, UPT, UR8, -UR10, URZ ;  /* 0x8000000a08089290 */ /* 0x000fe4000fffe0ff */
[----:B------:R-:W-:Y:S02]  /*5940*/  UISETP.GE.AND UP1, UPT, UR14, URZ, UPT ;  /* 0x000000ff0e00728c */ /* 0x000fe4000bf26270 */
[----:B------:R-:W-:Y:S02]  /*5950*/  UISETP.GT.U32.AND UP2, UPT, UR10, UR8, UPT ;  /* 0x000000080a00728c */ /* 0x000fe4000bf44070 */
[----:B------:R-:W-:Y:S02]  /*5960*/  @!UP0 UIADD3 UR5, UPT, UPT, UR5, -UR10, URZ ;  /* 0x8000000a05058290 */ /* 0x000fe4000fffe0ff */
[----:B------:R-:W-:Y:S02]  /*5970*/  @!UP0 UIADD3 UR11, UPT, UPT, UR11, 0x1, URZ ;  /* 0x000000010b0b8890 */ /* 0x000fe4000fffe0ff */
[----:B------:R-:W-:Y:S02]  /*5980*/  UISETP.GE.U32.AND UP3, UPT, UR5, UR10, UPT ;  /* 0x0000000a0500728c */ /* 0x000fe4000bf66070 */
[----:B------:R-:W-:Y:S03]  /*5990*/  ULOP3.LUT UR5, UR18, UR4, URZ, 0x3c, !UPT ;  /* 0x0000000412057292 */ /* 0x000fe6000f8e3cff */
[----:B------:R-:W-:Y:S02]  /*59a0*/  @!UP2 UIADD3 UR8, UPT, UPT, UR8, -UR10, URZ ;  /* 0x8000000a0808a290 */ /* 0x000fe4000fffe0ff */
[----:B------:R-:W-:Y:S02]  /*59b0*/  UISETP.GE.AND UP0, UPT, UR5, URZ, UPT ;  /* 0x000000ff0500728c */ /* 0x000fe4000bf06270 */
[----:B------:R-:W-:Y:S02]  /*59c0*/  ULOP3.LUT UR5, URZ, UR4, URZ, 0x33, !UPT ;  /* 0x00000004ff057292 */ /* 0x000fe4000f8e33ff */
[----:B------:R-:W-:Y:S02]  /*59d0*/  @UP3 UIADD3 UR11, UPT, UPT, UR11, 0x1, URZ ;  /* 0x000000010b0b3890 */ /* 0x000fe4000fffe0ff */
[----:B------:R-:W-:Y:S02]  /*59e0*/  UISETP.NE.AND UP2, UPT, UR4, URZ, UPT ;  /* 0x000000ff0400728c */ /* 0x000fe4000bf45270 */
[----:B------:R-:W-:Y:S03]  /*59f0*/  @!UP1 UIADD3 UR8, UPT, UPT, -UR8, URZ, URZ ;  /* 0x000000ff08089290 */ /* 0x000fe6000fffe1ff */
[----:B------:R-:W-:Y:S01]  /*5a00*/  UMOV UR4, UR11 ;  /* 0x0000000b00047c82 */ /* 0x000fe20008000000 */
[----:B------:R-:W-:Y:S02]  /*5a10*/  USEL UR8, UR5, UR8, !UP2 ;  /* 0x0000000805087287 */ /* 0x000fe4000d000000 */
[----:B------:R-:W-:Y:S02]  /*5a20*/  @!UP0 UIADD3 UR4, UPT, UPT, -UR4, URZ, URZ ;  /* 0x000000ff04048290 */ /* 0x000fe4000fffe1ff */
[----:B------:R-:W-:Y:S02]  /*5a30*/  UIADD3 UR6, UPT, UPT, UR6, UR8, URZ ;  /* 0x0000000806067290 */ /* 0x000fe4000fffe0ff */
[----:B------:R-:W-:Y:S04]  /*5a40*/  USEL UR4, UR5, UR4, !UP2 ;  /* 0x0000000405047287 */ /* 0x000fe8000d000000 */
[----:B------:R-:W-:Y:S04]  /*5a50*/  USHF.L.U32 UR4, UR4, 0x8, URZ ;  /* 0x0000000804047899 */ /* 0x000fe800080006ff */
[----:B------:R-:W-:Y:S01]  /*5a60*/  UIMAD UR26, UR6, UR7, UR4 ;  /* 0x00000007061a72a4 */ /* 0x000fe2000f8e0204 */
[----:B-1----:R-:W-:Y:S11]  /*5a70*/  @!P1 BRA `(.L_x_24) ;  /* 0x0000007000bc9947 */ /* 0x002ff60003800000 */
.L_x_169:
[----:B------:R1:W-:Y:S01]  /*5a80*/  UTMASTG.2D [UR24], [UR32] ;  /* 0x00000018200073b5 */ /* 0x0003e20008008000 */
[----:B------:R-:W-:Y:S02]  /*5a90*/  SHF.L.U32 R0, R2, 0x1f, RZ ;  /* 0x0000001f02007819 */ /* 0x000fe400000006ff */
[----:B------:R-:W-:Y:S01]  /*5aa0*/  ELECT P2, URZ, PT ;  /* 0x0000000000ff782f */ /* 0x000fe20003840000 */
[----:B------:R0:W-:Y:S01]  /*5ab0*/  UTMACMDFLUSH ;  /* 0x00000000000079b7 */ /* 0x0001e20000000000 */
[----:B------:R-:W-:Y:S01]  /*5ac0*/  NOP ;  /* 0x0000000000007918 */ /* 0x000fe20000000000 */
[----:B------:R-:W2:Y:S02]  /*5ad0*/  SYNCS.PHASECHK.TRANS64.TRYWAIT P1, [UR20+0x18258], R0 ;  /* 0x01825800ff0075a7 */ /* 0x000ea40008021114 */
[----:B-12---:R-:W-:Y:S08]  /*5ae0*/  @!P1 BRA `(.L_x_25) ;  /* 0x0000007000ac9947 */ /* 0x006ff00003800000 */
.L_x_170:
[----:B------:R-:W-:Y:S01]  /*5af0*/  UIADD3 UR30, UPT, UPT, UR26, 0x80, URZ ;  /* 0x000000801a1e7890 */ /* 0x000fe2000fffe0ff */
[----:B------:R-:W-:Y:S01]  /*5b00*/  LOP3.LUT R2, R2, 0x1, RZ, 0x3c, !PT ;  /* 0x0000000102027812 */ /* 0x000fe200078e3cff */
[----:B------:R-:W-:Y:S02]  /*5b10*/  UIADD3 UR28, UPT, UPT, UR20, 0x16000, URZ ;  /* 0x00016000141c7890 */ /* 0x000fe4000fffe0ff */
[----:B------:R-:W-:Y:S01]  /*5b20*/  UIADD3 UR14, UPT, UPT, UR14, 0xa0, URZ ;  /* 0x000000a00e0e7890 */ /* 0x000fe2000fffe0ff */
[----:B------:R-:W-:Y:S03]  /*5b30*/  ELECT P1, URZ, PT ;  /* 0x0000000000ff782f */ /* 0x000fe60003820000 */
[----:B------:R-:W-:Y:S03]  /*5b40*/  UISETP.GE.AND UP0, UPT, UR14, UR27, UPT ;  /* 0x0000001b0e00728c */ /* 0x000fe6000bf06270 */
[----:B------:R1:W-:Y:S03]  /*5b50*/  UTMASTG.2D [UR28], [UR22] ;  /* 0x0000001c160073b5 */ /* 0x0003e60008008000 */
[----:B------:R-:W-:Y:S01]  /*5b60*/  PLOP3.LUT P1, PT, PT, PT, UP0, 0x80, 0x8 ;  /* 0x000000000008781c */ /* 0x000fe20003f2f008 */
[----:B------:R0:W-:Y:S01]  /*5b70*/  UTMACMDFLUSH ;  /* 0x00000000000079b7 */ /* 0x0001e20000000000 */
[----:B------:R-:W-:Y:S04]  /*5b80*/  DEPBAR.LE SB0, 0x1 ;  /* 0x000080400000791a */ /* 0x000fe80000000000 */
[----:B------:R-:W-:Y:S01]  /*5b90*/  NOP ;  /* 0x0000000000007918 */ /* 0x000fe20000000000 */
[----:B------:R-:W-:Y:S01]  /*5ba0*/  @!P0 SYNCS.ARRIVE.TRANS64.A1T0 RZ, [UR20+0x18260], RZ ;  /* 0x018260ffffff89a7 */ /* 0x000fe20008100014 */
[----:B------:R-:W-:Y:S04]  /*5bb0*/  DEPBAR.LE SB0, 0x0 ;  /* 0x000080000000791a */ /* 0x000fe80000000000 */
[----:B------:R-:W-:Y:S01]  /*5bc0*/  NOP ;  /* 0x0000000000007918 */ /* 0x000fe20000000000 */
[----:B------:R-:W-:Y:S01]  /*5bd0*/  @!P0 SYNCS.ARRIVE.TRANS64.A1T0 RZ, [UR20+0x18268], RZ ;  /* 0x018268ffffff89a7 */ /* 0x000fe20008100014 */
[----:B-1----:R-:W-:Y:S05]  /*5be0*/  @!P1 BRA `(.L_x_26) ;  /* 0xfffffff800889947 */ /* 0x002fea000383ffff */
.L_x_23:
[----:B------:R-:W-:Y:S06]  /*5bf0*/  BAR.SYNC.DEFER_BLOCKING 0x1 ;  /* 0x0040000000007b1d */ /* 0x000fec0000010000 */
.L_x_27:
[----:B------:R-:W-:-:S08]  /*5c00*/  NOP ;  /* 0x0000000000007918 */ /* 0x000fd00000000000 */
[----:B------:R-:W1:Y:S02]  /*5c10*/  USETMAXREG.TRY_ALLOC.CTAPOOL UP0, 0x50 ;  /* 0x00000050000079c8 */ /* 0x000e640008000600 */
[----:B-1----:R-:W-:-:S13]  /*5c20*/  PLOP3.LUT P0, PT, PT, PT, UP0, 0x80, 0x8 ;  /* 0x000000000008781c */ /* 0x002fda0003f0f008 */
[----:B------:R-:W-:Y:S05]  /*5c30*/  @!P0 BRA `(.L_x_27) ;  /* 0xfffffffc00f08947 */ /* 0x000fea000383ffff */
[----:B------:R-:W-:Y:S05]  /*5c40*/  BRA `(.L_x_1) ;  /* 0xffffffa400407947 */ /* 0x000fea000383ffff */
.L_x_209:
[----:B------:R-:W-:-:S08]  /*5c50*/  NOP ;  /* 0x0000000000007918 */ /* 0x000fd00000000000 */
[----:B------:R-:W1:-:S00]  /*5c60*/  USETMAXREG.DEALLOC.CTAPOOL 0x18 ;  /* 0x00000018000079c8 */ /* 0x000e4000080e0500 */
[----:B------:R-:W2:Y:S07]  /*5c70*/  LDCU UR4, c[0x0][0x398] ;  /* 0x00007300ff0477ac */ /* 0x000eae0008000800 */
[----:B------:R-:W1:Y:S01]  /*5c80*/  S2UR UR5, SR_CTAID.X ;  /* 0x00000000000579c3 */ /* 0x000e620000002500 */
[----:B--2---:R-:W-:-:S04]  /*5c90*/  UIADD3 UR6, UPT, UPT, UR4, 0xff, URZ ;  /* 0x000000ff04067890 */ /* 0x004fc8000fffe0ff */
[----:B------:R-:W-:Y:S01]  /*5ca0*/  USHF.R.S32.HI UR4, URZ, 0x1f, UR6 ;  /* 0x0000001fff047899 */ /* 0x000fe20008011406 */
[----:B-1----:R-:W-:-:S03]  /*5cb0*/  MOV R3, UR5 ;  /* 0x0000000500037c02 */ /* 0x002fc60008000f00 */
[----:B------:R-:W-:-:S04]  /*5cc0*/  ULEA.HI UR4, UR4, UR6, URZ, 0x8 ;  /* 0x0000000604047291 */ /* 0x000fc8000f8f40ff */
[----:B------:R-:W-:Y:S01]  /*5cd0*/  USHF.R.S32.HI UR4, URZ, 0x8, UR4 ;  /* 0x00000008ff047899 */ /* 0x000fe20008011404 */
[----:B------:R1:W-:Y:S03]  /*5ce0*/  STL [R1], R3 ;  /* 0x0000000301007387 */ /* 0x0003e60000100800 */
[----:B------:R-:W-:-:S04]  /*5cf0*/  UIMAD UR57, UR9, UR4, URZ ;  /* 0x00000004093972a4 */ /* 0x000fc8000f8e02ff */
[----:B------:R-:W-:Y:S01]  /*5d00*/  UISETP.GE.AND UP0, UPT, UR5, UR57, UPT ;  /* 0x000000390500728c */ /* 0x000fe2000bf06270 */
[----:B------:R-:W-:Y:S05]  /*5d10*/  BAR.SYNC.DEFER_BLOCKING 0x1 ;  /* 0x0040000000007b1d */ /* 0x000fea0000010000 */
[----:B------:R-:W-:-:S13]  /*5d20*/  PLOP3.LUT P0, PT, PT, PT, UP0, 0x80, 0x8 ;  /* 0x000000000008781c */ /* 0x000fda0003f0f008 */
[----:B-1----:R-:W-:Y:S05]  /*5d30*/  @P0 BRA `(.L_x_28) ;  /* 0x0000001800300947 */ /* 0x002fea0003800000 */
[----:B------:R-:W1:Y:S01]  /*5d40*/  S2UR UR20, SR_CgaCtaId ;  /* 0x00000000001479c3 */ /* 0x000e620000008800 */
[----:B------:R-:W-:Y:S01]  /*5d50*/  UMOV UR4, 0x400 ;  /* 0x0000040000047882 */ /* 0x000fe20000000000 */
[----:B------:R-:W2:Y:S01]  /*5d60*/  LDCU UR6, c[0x0][0x398] ;  /* 0x00007300ff0677ac */ /* 0x000ea20008000800 */
[----:B------:R-:W-:Y:S01]  /*5d70*/  R2UR UR56, R3 ;  /* 0x00000000033872ca */ /* 0x000fe200000e0000 */
[----:B------:R-:W-:Y:S01]  /*5d80*/  UMOV UR26, URZ ;  /* 0x000000ff001a7c82 */ /* 0x000fe20008000000 */
[----:B------:R-:W-:Y:S01]  /*5d90*/  UMOV UR30, URZ ;  /* 0x000000ff001e7c82 */ /* 0x000fe20008000000 */
[----:B------:R-:W-:Y:S01]  /*5da0*/  UMOV UR24, URZ ;  /* 0x000000ff00187c82 */ /* 0x000fe20008000000 */
[----:B------:R-:W-:Y:S01]  /*5db0*/  UMOV UR5, URZ ;  /* 0x000000ff00057c82 */ /* 0x000fe20008000000 */
[----:B------:R-:W-:Y:S01]  /*5dc0*/  UMOV UR15, URZ ;  /* 0x000000ff000f7c82 */ /* 0x000fe20008000000 */
[----:B------:R-:W-:Y:S01]  /*5dd0*/  UMOV UR51, URZ ;  /* 0x000000ff00337c82 */ /* 0x000fe20008000000 */
[----:B------:R-:W-:Y:S01]  /*5de0*/  UMOV UR13, 0x80000020 ;  /* 0x80000020000d7882 */ /* 0x000fe20000000000 */
[----:B------:R-:W-:Y:S01]  /*5df0*/  UMOV UR76, 0x0 ;  /* 0x00000000004c7882 */ /* 0x000fe20000000000 */
[----:B------:R-:W-:Y:S01]  /*5e00*/  UMOV UR77, 0x8110490 ;  /* 0x08110490004d7882 */ /* 0x000fe20000000000 */
[----:B------:R-:W-:Y:S01]  /*5e10*/  UMOV UR74, 0x0 ;  /* 0x00000000004a7882 */ /* 0x000fe20000000000 */
[----:B------:R-:W-:Y:S01]  /*5e20*/  UMOV UR75, 0x8110490 ;  /* 0x08110490004b7882 */ /* 0x000fe20000000000 */
[----:B------:R-:W-:Y:S01]  /*5e30*/  UMOV UR72, 0x0 ;  /* 0x0000000000487882 */ /* 0x000fe20000000000 */
[----:B------:R-:W-:Y:S01]  /*5e40*/  UMOV UR73, 0x8110490 ;  /* 0x0811049000497882 */ /* 0x000fe20000000000 */
[----:B------:R-:W-:Y:S01]  /*5e50*/  UMOV UR70, 0x0 ;  /* 0x0000000000467882 */ /* 0x000fe20000000000 */
[----:B--2---:R-:W-:-:S02]  /*5e60*/  UISETP.GE.AND UP0, UPT, UR6, 0x100, UPT ;  /* 0x000001000600788c */ /* 0x004fc4000bf06270 */
[----:B------:R-:W-:Y:S02]  /*5e70*/  USHF.R.S32.HI UR6, URZ, 0x1f, UR6 ;  /* 0x0000001fff067899 */ /* 0x000fe40008011406 */
[----:B-1----:R-:W-:Y:S01]  /*5e80*/  ULEA UR20, UR20, UR4, 0x18 ;  /* 0x0000000414147291 */ /* 0x002fe2000f8ec0ff */
[----:B------:R-:W1:Y:S03]  /*5e90*/  LDCU UR4, c[0x0][0x398] ;  /* 0x00007300ff0477ac */ /* 0x000e660008000800 */
[----:B------:R-:W-:Y:S02]  /*5ea0*/  UIADD3 UR8, UPT, UPT, UR20, 0x10000, URZ ;  /* 0x0001000014087890 */ /* 0x000fe4000fffe0ff */
[----:B------:R-:W-:-:S03]  /*5eb0*/  UIADD3 UR7, UPT, UPT, UR20, 0x10020, URZ ;  /* 0x0001002014077890 */ /* 0x000fc6000fffe0ff */
[----:B------:R-:W2:Y:S01]  /*5ec0*/  LDS R0, [UR20+0x18000] ;  /* 0x01800014ff007984 */ /* 0x000ea20008000800 */
[----:B------:R-:W-:Y:S02]  /*5ed0*/  UIADD3 UR10, UPT, UPT, UR20, 0x12020, URZ ;  /* 0x00012020140a7890 */ /* 0x000fe4000fffe0ff */
[----:B------:R-:W-:Y:S01]  /*5ee0*/  USHF.R.U32.HI UR11, URZ, 0x4, UR8 ;  /* 0x00000004ff0b7899 */ /* 0x000fe20008011608 */
[----:B------:R-:W3:Y:S01]  /*5ef0*/  LDS R2, [UR20+0x18008] ;  /* 0x01800814ff027984 */ /* 0x000ee20008000800 */
[----:B------:R-:W-:Y:S02]  /*5f00*/  USHF.R.U32.HI UR8, URZ, 0x4, UR7 ;  /* 0x00000004ff087899 */ /* 0x000fe40008011607 */
[----:B------:R-:W-:Y:S02]  /*5f10*/  USGXT.U32 UR11, UR11, 0xe ;  /* 0x0000000e0b0b789a */ /* 0x000fe40008000000 */
[----:B------:R-:W-:Y:S02]  /*5f20*/  USGXT.U32 UR8, UR8, 0xe ;  /* 0x0000000e0808789a */ /* 0x000fe40008000000 */
[----:B-1----:R-:W-:-:S02]  /*5f30*/  ULEA.HI UR4, UR6, UR4, URZ, 0x7 ;  /* 0x0000000406047291 */ /* 0x002fc4000f8f38ff */
[----:B------:R-:W-:Y:S02]  /*5f40*/  UIADD3 UR6, UPT, UPT, UR20, 0x12000, URZ ;  /* 0x0001200014067890 */ /* 0x000fe4000fffe0ff */
[----:B------:R-:W-:Y:S02]  /*5f50*/  USHF.R.S32.HI UR4, URZ, 0x7, UR4 ;  /* 0x00000007ff047899 */ /* 0x000fe40008011404 */
[----:B------:R-:W-:Y:S02]  /*5f60*/  USHF.R.U32.HI UR7, URZ, 0x4, UR6 ;  /* 0x00000004ff077899 */ /* 0x000fe40008011606 */
[----:B------:R-:W-:Y:S02]  /*5f70*/  UISETP.LT.AND UP1, UPT, UR4, 0x2, UPT ;  /* 0x000000020400788c */ /* 0x000fe4000bf21270 */
[----:B------:R-:W-:Y:S02]  /*5f80*/  USHF.R.U32.HI UR6, URZ, 0x4, UR10 ;  /* 0x00000004ff067899 */ /* 0x000fe4000801160a */
[----:B------:R-:W-:-:S02]  /*5f90*/  USEL UR4, UR4, 0x2, !UP1 ;  /* 0x0000000204047887 */ /* 0x000fc4000c800000 */
[----:B------:R-:W-:Y:S02]  /*5fa0*/  USGXT.U32 UR7, UR7, 0xe ;  /* 0x0000000e0707789a */ /* 0x000fe40008000000 */
[----:B------:R-:W-:Y:S02]  /*5fb0*/  UIADD3 UR4, UPT, UPT, UR4, -0x1, URZ ;  /* 0xffffffff04047890 */ /* 0x000fe4000fffe0ff */
[----:B------:R-:W-:Y:S01]  /*5fc0*/  USGXT.U32 UR6, UR6, 0xe ;  /* 0x0000000e0606789a */ /* 0x000fe20008000000 */
[----:B------:R-:W-:Y:S01]  /*5fd0*/  UMOV UR71, 0x8110490 ;  /* 0x0811049000477882 */ /* 0x000fe20000000000 */
[----:B------:R-:W-:Y:S02]  /*5fe0*/  UMOV UR68, 0x0 ;  /* 0x0000000000447882 */ /* 0x000fe40000000000 */
[----:B------:R-:W-:Y:S01]  /*5ff0*/  MOV R9, UR4 ;  /* 0x0000000400097c02 */ /* 0x000fe20008000f00 */
[----:B------:R-:W-:Y:S01]  /*6000*/  UMOV UR69, 0x8200490 ;  /* 0x0820049000457882 */ /* 0x000fe20000000000 */
[----:B------:R-:W-:Y:S01]  /*6010*/  UMOV UR66, 0x0 ;  /* 0x0000000000427882 */ /* 0x000fe20000000000 */
[----:B------:R-:W-:Y:S01]  /*6020*/  UMOV UR67, 0x8200490 ;  /* 0x0820049000437882 */ /* 0x000fe20000000000 */
[----:B------:R-:W-:-:S02]  /*6030*/  ULOP3.LUT UR40, UR11, 0x2000000, URZ, 0xfc, !UPT ;  /* 0x020000000b287892 */ /* 0x000fc4000f8efcff */
[----:B------:R-:W-:Y:S01]  /*6040*/  ULOP3.LUT UR38, UR8, 0x2000000, URZ, 0xfc, !UPT ;  /* 0x0200000008267892 */ /* 0x000fe2000f8efcff */
[----:B--2---:R-:W-:Y:S01]  /*6050*/  R2UR UR23, R0 ;  /* 0x00000000001772ca */ /* 0x004fe200000e0000 */
[----:B------:R-:W-:Y:S01]  /*6060*/  ULOP3.LUT UR36, UR7, 0x2000000, URZ, 0xfc, !UPT ;  /* 0x0200000007247892 */ /* 0x000fe2000f8efcff */
[----:B------:R-:W1:Y:S01]  /*6070*/  LDS R0, [UR20+0x18010] ;  /* 0x01801014ff007984 */ /* 0x000e620008000800 */
[----:B------:R-:W-:Y:S01]  /*6080*/  ULOP3.LUT UR34, UR6, 0x2000000, URZ, 0xfc, !UPT ;  /* 0x0200000006227892 */ /* 0x000fe2000f8efcff */
[----:B---3--:R-:W-:Y:S01]  /*6090*/  R2UR UR28, R2 ;  /* 0x00000000021c72ca */ /* 0x008fe200000e0000 */
        /* <DEDUP_REMOVED lines=8> */
[----:B------:R-:W-:Y:S01]  /*6120*/  UIADD3 UR25, UPT, UPT, UR23, 0x40, URZ ;  /* 0x0000004017197890 */ /* 0x000fe2000fffe0ff */
[----:B------:R-:W-:Y:S01]  /*6130*/  UMOV UR60, 0x0 ;  /* 0x00000000003c7882 */ /* 0x000fe20000000000 */
[----:B------:R-:W-:-:S02]  /*6140*/  UMOV UR61, 0x8110490 ;  /* 0x08110490003d7882 */ /* 0x000fc40000000000 */
[----:B------:R-:W-:Y:S02]  /*6150*/  UIADD3 UR14, UPT, UPT, UR28, 0x8, URZ ;  /* 0x000000081c0e7890 */ /* 0x000fe4000fffe0ff */
[----:B------:R-:W-:Y:S02]  /*6160*/  UIADD3 UR12, UPT, UPT, UR28, 0x10, URZ ;  /* 0x000000101c0c7890 */ /* 0x000fe4000fffe0ff */
[----:B------:R-:W-:Y:S02]  /*6170*/  UIADD3 UR10, UPT, UPT, UR28, 0x18, URZ ;  /* 0x000000181c0a7890 */ /* 0x000fe4000fffe0ff */
[----:B------:R-:W-:Y:S01]  /*6180*/  IMAD.U32 R8, RZ, RZ, UR14 ;  /* 0x0000000eff087e24 */ /* 0x000fe2000f8e00ff */
[----:B------:R-:W-:Y:S01]  /*6190*/  UIADD3 UR47, UPT, UPT, UR28, 0x8, URZ ;  /* 0x000000081c2f7890 */ /* 0x000fe2000fffe0ff */
[----:B------:R-:W-:Y:S01]  /*61a0*/  IMAD.U32 R7, RZ, RZ, UR12 ;  /* 0x0000000cff077e24 */ /* 0x000fe2000f8e00ff */
[----:B------:R-:W-:Y:S01]  /*61b0*/  UIADD3 UR46, UPT, UPT, UR28, 0x10, URZ ;  /* 0x000000101c2e7890 */ /* 0x000fe2000fffe0ff */
[----:B------:R-:W-:Y:S01]  /*61c0*/  MOV R6, UR10 ;  /* 0x0000000a00067c02 */ /* 0x000fe20008000f00 */
[----:B------:R-:W-:Y:S01]  /*61d0*/  UIADD3 UR45, UPT, UPT, UR28, 0x18, URZ ;  /* 0x000000181c2d7890 */ /* 0x000fe2000fffe0ff */
[----:B------:R-:W-:Y:S01]  /*61e0*/  UMOV UR58, 0x0 ;  /* 0x00000000003a7882 */ /* 0x000fe20000000000 */
[----:B------:R-:W-:Y:S01]  /*61f0*/  UMOV UR59, 0x8110490 ;  /* 0x08110490003b7882 */ /* 0x000fe20000000000 */
[----:B-1----:R-:W-:-:S13]  /*6200*/  R2UR UR29, R0 ;  /* 0x00000000001d72ca */ /* 0x002fda00000e0000 */
[----:B------:R-:W-:Y:S02]  /*6210*/  UIADD3 UR14, UPT, UPT, UR29, 0x8, URZ ;  /* 0x000000081d0e7890 */ /* 0x000fe4000fffe0ff */
[----:B------:R-:W-:Y:S02]  /*6220*/  UIADD3 UR12, UPT, UPT, UR29, 0x10, URZ ;  /* 0x000000101d0c7890 */ /* 0x000fe4000fffe0ff */
[----:B------:R-:W-:Y:S02]  /*6230*/  UIADD3 UR10, UPT, UPT, UR29, 0x18, URZ ;  /* 0x000000181d0a7890 */ /* 0x000fe4000fffe0ff */
[----:B------:R-:W-:Y:S01]  /*6240*/  IMAD.U32 R5, RZ, RZ, UR14 ;  /* 0x0000000eff057e24 */ /* 0x000fe2000f8e00ff */
[----:B------:R-:W-:Y:S01]  /*6250*/  UIADD3 UR50, UPT, UPT, UR29, 0x8, URZ ;  /* 0x000000081d327890 */ /* 0x000fe2000fffe0ff */
[----:B------:R-:W-:Y:S01]  /*6260*/  MOV R4, UR12 ;  /* 0x0000000c00047c02 */ /* 0x000fe20008000f00 */
[----:B------:R-:W-:Y:S01]  /*6270*/  UIADD3 UR49, UPT, UPT, UR29, 0x10, URZ ;  /* 0x000000101d317890 */ /* 0x000fe2000fffe0ff */
[----:B------:R-:W-:Y:S01]  /*6280*/  IMAD.U32 R2, RZ, RZ, UR10 ;  /* 0x0000000aff027e24 */ /* 0x000fe2000f8e00ff */
[----:B------:R-:W-:-:S12]  /*6290*/  UIADD3 UR48, UPT, UPT, UR29, 0x18, URZ ;  /* 0x000000181d307890 */ /* 0x000fd8000fffe0ff */
.L_x_47:
[----:B-1----:R-:W-:-:S06]  /*62a0*/  USHF.L.U32 UR4, UR51, 0x1f, URZ ;  /* 0x0000001f33047899 */ /* 0x002fcc00080006ff */
[----:B------:R-:W-:-:S04]  /*62b0*/  MOV R0, UR4 ;  /* 0x0000000400007c02 */ /* 0x000fc80008000f00 */
[----:B------:R-:W1:Y:S02]  /*62c0*/  SYNCS.PHASECHK.TRANS64.TRYWAIT P0, [UR20+0x18210], R0 ;  /* 0x01821000ff0075a7 */ /* 0x000e640008001114 */
[----:B-1----:R-:W-:Y:S05]  /*62d0*/  @!P0 BRA `(.L_x_29) ;  /* 0x0000006800bc8947 */ /* 0x002fea0003800000 */
.L_x_171:
[----:B------:R-:W-:Y:S02]  /*62e0*/  UIADD3 UR27, UPT, UPT, UR5, 0x1, URZ ;  /* 0x00000001051b7890 */ /* 0x000fe4000fffe0ff */
[----:B------:R-:W-:Y:S02]  /*62f0*/  UIADD3 UR32, UPT, UPT, UR20, 0x18190, URZ ;  /* 0x0001819014207890 */ /* 0x000fe4000fffe0ff */
[----:B------:R-:W-:Y:S02]  /*6300*/  UISETP.NE.AND UP1, UPT, UR27, 0x8, UPT ;  /* 0x000000081b00788c */ /* 0x000fe4000bf25270 */
[----:B------:R-:W-:Y:S02]  /*6310*/  ULEA UR10, UR5, UR32, 0x3 ;  /* 0x00000020050a7291 */ /* 0x000fe4000f8e18ff */
[----:B------:R-:W-:-:S04]  /*6320*/  USEL UR4, URZ, 0x1, UP1 ;  /* 0x00000001ff047887 */ /* 0x000fc80008800000 */
[----:B------:R-:W-:Y:S02]  /*6330*/  ULOP3.LUT UR12, UR15, UR4, URZ, 0x3c, !UPT ;  /* 0x000000040f0c7292 */ /* 0x000fe4000f8e3cff */
[----:B------:R-:W-:-:S06]  /*6340*/  USHF.L.U32 UR15, UR15, 0x1f, URZ ;  /* 0x0000001f0f0f7899 */ /* 0x000fcc00080006ff */
[----:B------:R-:W-:-:S04]  /*6350*/  MOV R0, UR15 ;  /* 0x0000000f00007c02 */ /* 0x000fc80008000f00 */
[----:B------:R-:W1:Y:S02]  /*6360*/  SYNCS.PHASECHK.TRANS64.TRYWAIT P0, [UR10], R0 ;  /* 0x00000000ff0075a7 */ /* 0x000e64000800110a */
[----:B-1----:R-:W-:Y:S05]  /*6370*/  @!P0 BRA `(.L_x_30) ;  /* 0x0000006800a48947 */ /* 0x002fea0003800000 */
.L_x_172:
[----:B------:R-:W-:-:S06]  /*6380*/  USHF.L.U32 UR4, UR30, 0x1f, URZ ;  /* 0x0000001f1e047899 */ /* 0x000fcc00080006ff */
[----:B------:R-:W-:-:S04]  /*6390*/  MOV R0, UR4 ;  /* 0x0000000400007c02 */ /* 0x000fc80008000f00 */
[----:B------:R-:W1:Y:S02]  /*63a0*/  SYNCS.PHASECHK.TRANS64.TRYWAIT P0, [UR20+0x18290], R0 ;  /* 0x01829000ff0075a7 */ /* 0x000e640008001114 */
[----:B-1----:R-:W-:Y:S05]  /*63b0*/  @!P0 BRA `(.L_x_31) ;  /* 0x0000006800a48947 */ /* 0x002fea0003800000 */
.L_x_173:
[----:B------:R-:W-:Y:S02]  /*63c0*/  ULEA UR5, UR5, UR20, 0xd ;  /* 0x0000001405057291 */ /* 0x000fe4000f8e68ff */
[----:B------:R-:W-:Y:S02]  /*63d0*/  UIADD3 UR54, UPT, UPT, UR20, 0x18280, URZ ;  /* 0x0001828014367890 */ /* 0x000fe4000fffe0ff */
[----:B------:R-:W-:Y:S02]  /*63e0*/  UIADD3 UR4, UPT, UPT, UR5, 0x20, URZ ;  /* 0x0000002005047890 */ /* 0x000fe4000fffe0ff */
[----:B------:R-:W-:Y:S02]  /*63f0*/  USHF.R.U32.HI UR5, URZ, 0x4, UR5 ;  /* 0x00000004ff057899 */ /* 0x000fe40008011605 */
[----:B------:R-:W-:Y:S02]  /*6400*/  USHF.R.U32.HI UR4, URZ, 0x4, UR4 ;  /* 0x00000004ff047899 */ /* 0x000fe40008011604 */
[----:B------:R-:W-:-:S02]  /*6410*/  USGXT.U32 UR5, UR5, 0xe ;  /* 0x0000000e0505789a */ /* 0x000fc40008000000 */
[----:B------:R-:W-:Y:S02]  /*6420*/  USGXT.U32 UR4, UR4, 0xe ;  /* 0x0000000e0404789a */ /* 0x000fe40008000000 */
[----:B------:R-:W-:Y:S02]  /*6430*/  ULOP3.LUT UR6, UR5, 0x2000000, URZ, 0xfc, !UPT ;  /* 0x0200000005067892 */ /* 0x000fe4000f8efcff */
[----:B------:R-:W-:Y:S02]  /*6440*/  ULOP3.LUT UR4, UR4, 0x2000000, URZ, 0xfc, !UPT ;  /* 0x0200000004047892 */ /* 0x000fe4000f8efcff */
[----:B------:R-:W-:Y:S01]  /*6450*/  USHF.L.U32 UR8, UR51, 0x1f, URZ ;  /* 0x0000001f33087899 */ /* 0x000fe200080006ff */
[----:B------:R-:W-:Y:S01]  /*6460*/  UMOV UR16, 0x0 ;  /* 0x0000000000107882 */ /* 0x000fe20000000000 */
[----:B------:R-:W-:Y:S01]  /*6470*/  UMOV UR17, 0x8200490 ;  /* 0x0820049000117882 */ /* 0x000fe20000000000 */
[----:B------:R-:W-:Y:S01]  /*6480*/  UMOV UR7, 0x80000020 ;  /* 0x8000002000077882 */ /* 0x000fe20000000000 */
[----:B------:R-:W-:Y:S01]  /*6490*/  UMOV UR55, URZ ;  /* 0x000000ff00377c82 */ /* 0x000fe20008000000 */
[----:B------:R-:W-:Y:S01]  /*64a0*/  UMOV UR14, 0x0 ;  /* 0x00000000000e7882 */ /* 0x000fe20000000000 */
[----:B------:R-:W-:Y:S01]  /*64b0*/  UMOV UR15, 0x8200490 ;  /* 0x08200490000f7882 */ /* 0x000fe20000000000 */
[----:B------:R-:W-:Y:S01]  /*64c0*/  UMOV UR5, 0x80000020 ;  /* 0x8000002000057882 */ /* 0x000fe20000000000 */
[----:B------:R1:W-:Y:S01]  /*64d0*/  UTCQMMA gdesc[UR40], gdesc[UR6], tmem[UR28], tmem[UR16], idesc[UR17], !UPT ;  /* 0x00ff1006280075ea */ /* 0x0003e2000f80031c */
[----:B------:R-:W-:Y:S01]  /*64e0*/  UMOV UR11, UR54 ;  /* 0x00000036000b7c82 */ /* 0x000fe20008000000 */
[----:B------:R-:W-:Y:S01]  /*64f0*/  MOV R0, UR8 ;  /* 0x0000000800007c02 */ /* 0x000fe20008000f00 */
[----:B------:R1:W-:Y:S01]  /*6500*/  UTCQMMA gdesc[UR38], gdesc[UR4], tmem[UR28], tmem[UR14], idesc[UR15], UPT ;  /* 0x00ff0e04260075ea */ /* 0x0003e2000b80031c */
[----:B------:R1:W-:Y:S01]  /*6510*/  UTCBAR [UR11], URZ ;  /* 0x000000ff0b0073e9 */ /* 0x0003e200080000ff */
[----:B------:R-:W-:Y:S01]  /*6520*/  NOP ;  /* 0x0000000000007918 */ /* 0x000fe20000000000 */
[----:B------:R-:W2:Y:S02]  /*6530*/  SYNCS.PHASECHK.TRANS64.TRYWAIT P0, [UR20+0x18218], R0 ;  /* 0x01821800ff0075a7 */ /* 0x000ea40008001114 */
[----:B-12---:R-:W-:Y:S05]  /*6540*/  @!P0 BRA `(.L_x_32) ;  /* 0x0000006800508947 */ /* 0x006fea0003800000 */
.L_x_174:
[----:B------:R-:W-:-:S06]  /*6550*/  USHF.L.U32 UR8, UR26, 0x1f, URZ ;  /* 0x0000001f1a087899 */ /* 0x000fcc00080006ff */
[----:B------:R-:W-:-:S04]  /*6560*/  MOV R0, UR8 ;  /* 0x0000000800007c02 */ /* 0x000fc80008000f00 */
[----:B------:R-:W1:Y:S02]  /*6570*/  SYNCS.PHASECHK.TRANS64.TRYWAIT P0, [UR20+0x182b0], R0 ;  /* 0x0182b000ff0075a7 */ /* 0x000e640008001114 */
[----:B-1----:R-:W-:Y:S05]  /*6580*/  @!P0 BRA `(.L_x_33) ;  /* 0x0000006800508947 */ /* 0x002fea0003800000 */
.L_x_175:
[----:B------:R-:W-:Y:S01]  /*6590*/  UMOV UR16, 0x0 ;  /* 0x0000000000107882 */ /* 0x000fe20000000000 */
[----:B------:R-:W-:Y:S01]  /*65a0*/  UMOV UR17, 0x8200490 ;  /* 0x0820049000117882 */ /* 0x000fe20000000000 */
[----:B------:R-:W-:Y:S01]  /*65b0*/  USEL UR27, UR27, URZ, UP1 ;  /* 0x000000ff1b1b7287 */ /* 0x000fe20008800000 */
[----:B------:R1:W-:Y:S01]  /*65c0*/  UTCQMMA gdesc[UR36], gdesc[UR6], tmem[UR29], tmem[UR16], idesc[UR17], !UPT ;  /* 0x00ff1006240075ea */ /* 0x0003e2000f80031d */
[----:B------:R-:W-:Y:S01]  /*65d0*/  UMOV UR14, 0x0 ;  /* 0x00000000000e7882 */ /* 0x000fe20000000000 */
[----:B------:R-:W-:Y:S01]  /*65e0*/  UMOV UR15, 0x8200490 ;  /* 0x08200490000f7882 */ /* 0x000fe20000000000 */
[----:B------:R-:W-:Y:S01]  /*65f0*/  UIADD3 UR52, UPT, UPT, UR20, 0x182a0, URZ ;  /* 0x000182a014347890 */ /* 0x000fe2000fffe0ff */
[----:B------:R2:W-:Y:S01]  /*6600*/  UTCQMMA gdesc[UR34], gdesc[UR4], tmem[UR29], tmem[UR14], idesc[UR15], UPT ;  /* 0x00ff0e04220075ea */ /* 0x0005e2000b80031d */
[----:B------:R-:W-:Y:S01]  /*6610*/  UIADD3 UR10, UPT, UPT, UR10, 0x40, URZ ;  /* 0x000000400a0a7890 */ /* 0x000fe2000fffe0ff */
[----:B------:R-:W-:Y:S01]  /*6620*/  UMOV UR53, URZ ;  /* 0x000000ff00357c82 */ /* 0x000fe20008000000 */
[----:B------:R-:W-:-:S03]  /*6630*/  UMOV UR11, URZ ;  /* 0x000000ff000b7c82 */ /* 0x000fc60008000000 */
[----:B------:R-:W-:Y:S02]  /*6640*/  UMOV UR8, UR52 ;  /* 0x0000003400087c82 */ /* 0x000fe40008000000 */
[----:B------:R-:W-:Y:S01]  /*6650*/  UMOV UR10, UR10 ;  /* 0x0000000a000a7c82 */ /* 0x000fe20008000000 */
[----:B------:R3:W-:Y:S01]  /*6660*/  UTCBAR [UR8], URZ ;  /* 0x000000ff080073e9 */ /* 0x0007e200080000ff */
[----:B------:R3:W-:Y:S01]  /*6670*/  UTCBAR [UR10], URZ ;  /* 0x000000ff0a0073e9 */ /* 0x0007e200080000ff */
[----:B-1----:R-:W-:Y:S02]  /*6680*/  USHF.L.U32 UR6, UR12, 0x1f, URZ ;  /* 0x0000001f0c067899 */ /* 0x002fe400080006ff */
[----:B--2---:R-:W-:-:S04]  /*6690*/  ULEA UR4, UR27, UR32, 0x3 ;  /* 0x000000201b047291 */ /* 0x004fc8000f8e18ff */
[----:B------:R-:W-:-:S05]  /*66a0*/  MOV R0, UR6 ;  /* 0x0000000600007c02 */ /* 0x000fca0008000f00 */
[----:B------:R-:W1:Y:S02]  /*66b0*/  SYNCS.PHASECHK.TRANS64.TRYWAIT P0, [UR4], R0 ;  /* 0x00000000ff0075a7 */ /* 0x000e640008001104 */
[----:B-1-3--:R-:W-:Y:S05]  /*66c0*/  @!P0 BRA `(.L_x_34) ;  /* 0x0000006800108947 */ /* 0x00afea0003800000 */
.L_x_176:
[----:B------:R-:W-:Y:S02]  /*66d0*/  USHF.L.U32 UR4, UR24, 0x1f, URZ ;  /* 0x0000001f18047899 */ /* 0x000fe400080006ff */
[----:B------:R-:W-:-:S04]  /*66e0*/  UIADD3 UR18, UPT, UPT, UR27, 0x1, URZ ;  /* 0x000000011b127890 */ /* 0x000fc8000fffe0ff */
[----:B------:R-:W-:Y:S01]  /*66f0*/  MOV R0, UR4 ;  /* 0x0000000400007c02 */ /* 0x000fe20008000f00 */
[----:B------:R-:W-:-:S03]  /*6700*/  UISETP.NE.AND UP1, UPT, UR18, 0x8, UPT ;  /* 0x000000081200788c */ /* 0x000fc6000bf25270 */
[----:B------:R-:W1:Y:S01]  /*6710*/  SYNCS.PHASECHK.TRANS64.TRYWAIT P0, [UR20+0x18240], R0 ;  /* 0x01824000ff0075a7 */ /* 0x000e620008001114 */
[----:B------:R-:W-:-:S04]  /*6720*/  USEL UR15, URZ, 0x1, UP1 ;  /* 0x00000001ff0f7887 */ /* 0x000fc80008800000 */
[----:B------:R-:W-:Y:S01]  /*6730*/  ULOP3.LUT UR15, UR12, UR15, URZ, 0x3c, !UPT ;  /* 0x0000000f0c0f7292 */ /* 0x000fe2000f8e3cff */
[----:B-1----:R-:W-:Y:S11]  /*6740*/  @!P0 BRA `(.L_x_35) ;  /* 0x0000006800008947 */ /* 0x002ff60003800000 */
.L_x_177:
[----:B------:R-:W-:-:S04]  /*6750*/  ULOP3.LUT UR4, UR30, 0x1, URZ, 0x3c, !UPT ;  /* 0x000000011e047892 */ /* 0x000fc8000f8e3cff */
[----:B------:R-:W-:-:S06]  /*6760*/  USHF.L.U32 UR4, UR4, 0x1f, URZ ;  /* 0x0000001f04047899 */ /* 0x000fcc00080006ff */
[----:B------:R-:W-:-:S04]  /*6770*/  MOV R0, UR4 ;  /* 0x0000000400007c02 */ /* 0x000fc80008000f00 */
[----:B------:R-:W1:Y:S02]  /*6780*/  SYNCS.PHASECHK.TRANS64.TRYWAIT P0, [UR20+0x18290], R0 ;  /* 0x01829000ff0075a7 */ /* 0x000e640008001114 */
[----:B-1----:R-:W-:Y:S05]  /*6790*/  @!P0 BRA `(.L_x_36) ;  /* 0x0000006400fc8947 */ /* 0x002fea0003800000 */
.L_x_178:
[----:B------:R-:W-:Y:S01]  /*67a0*/  ULEA UR14, UR27, UR20, 0xd ;  /* 0x000000141b0e7291 */ /* 0x000fe2000f8e68ff */
[----:B------:R-:W-:Y:S01]  /*67b0*/  R2UR UR10, R8 ;  /* 0x00000000080a72ca */ /* 0x000fe200000e0000 */
[----:B------:R-:W-:Y:S01]  /*67c0*/  UMOV UR42, 0x0 ;  /* 0x00000000002a7882 */ /* 0x000fe20000000000 */
[----:B------:R-:W-:Y:S01]  /*67d0*/  UMOV UR43, 0x8110490 ;  /* 0x08110490002b7882 */ /* 0x000fe20000000000 */
[----:B------:R-:W-:Y:S01]  /*67e0*/  USHF.R.U32.HI UR4, URZ, 0x4, UR14 ;  /* 0x00000004ff047899 */ /* 0x000fe2000801160e */
[----:B------:R-:W-:Y:S01]  /*67f0*/  R2UR UR7, R7 ;  /* 0x00000000070772ca */ /* 0x000fe200000e0000 */
[----:B------:R-:W-:Y:S01]  /*6800*/  UIADD3 UR6, UPT, UPT, UR14, 0x800, URZ ;  /* 0x000008000e067890 */ /* 0x000fe2000fffe0ff */
[----:B------:R-:W-:Y:S01]  /*6810*/  R2UR UR16, R6 ;  /* 0x00000000061072ca */ /* 0x000fe200000e0000 */
[----:B------:R-:W-:Y:S01]  /*6820*/  USGXT.U32 UR4, UR4, 0xe ;  /* 0x0000000e0404789a */ /* 0x000fe20008000000 */
[----:B------:R-:W-:Y:S01]  /*6830*/  PLOP3.LUT P0, PT, PT, PT, UP0, 0x80, 0x8 ;  /* 0x000000000008781c */ /* 0x000fe20003f0f008 */
[----:B------:R-:W-:-:S02]  /*6840*/  USHF.R.U32.HI UR6, URZ, 0x4, UR6 ;  /* 0x00000004ff067899 */ /* 0x000fc40008011606 */
[----:B------:R-:W-:Y:S02]  /*6850*/  ULOP3.LUT UR8, UR4, 0x2000000, URZ, 0xfc, !UPT ;  /* 0x0200000004087892 */ /* 0x000fe4000f8efcff */
[----:B------:R-:W-:Y:S01]  /*6860*/  USGXT.U32 UR6, UR6, 0xe ;  /* 0x0000000e0606789a */ /* 0x000fe20008000000 */
[----:B------:R-:W-:Y:S01]  /*6870*/  UMOV UR5, UR13 ;  /* 0x0000000d00057c82 */ /* 0x000fe20008000000 */
[----:B------:R-:W-:Y:S02]  /*6880*/  UMOV UR11, UR13 ;  /* 0x0000000d000b7c82 */ /* 0x000fe40008000000 */
[----:B------:R-:W-:Y:S01]  /*6890*/  ULOP3.LUT UR12, UR6, 0x2000000, URZ, 0xfc, !UPT ;  /* 0x02000000060c7892 */ /* 0x000fe2000f8efcff */
[----:B------:R-:W-:Y:S01]  /*68a0*/  UMOV UR4, UR8 ;  /* 0x0000000800047c82 */ /* 0x000fe20008000000 */
[----:B------:R-:W-:Y:S01]  /*68b0*/  UIADD3 UR6, UPT, UPT, UR14, 0x1000, URZ ;  /* 0x000010000e067890 */ /* 0x000fe2000fffe0ff */
[----:B------:R1:W-:Y:S01]  /*68c0*/  UTCQMMA tmem[UR28], gdesc[UR4], tmem[UR23], tmem[UR42], idesc[UR43], !UPT ;  /* 0x00ff2a041c0079ea */ /* 0x0003e2000f800317 */
[----:B------:R-:W-:Y:S01]  /*68d0*/  UMOV UR17, URZ ;  /* 0x000000ff00117c82 */ /* 0x000fe20008000000 */
[----:B------:R-:W-:-:S02]  /*68e0*/  UIADD3 UR33, UPT, UPT, UR20, 0x181d0, URZ ;  /* 0x000181d014217890 */ /* 0x000fc4000fffe0ff */
[----:B------:R-:W-:Y:S02]  /*68f0*/  USHF.R.U32.HI UR6, URZ, 0x4, UR6 ;  /* 0x00000004ff067899 */ /* 0x000fe40008011606 */
[----:B------:R2:W-:Y:S01]  /*6900*/  UTCQMMA tmem[UR10], gdesc[UR12], tmem[UR23], tmem[UR42], idesc[UR43], UPT ;  /* 0x00ff2a0c0a0079ea */ /* 0x0005e2000b800317 */
[----:B------:R-:W-:Y:S02]  /*6910*/  UIADD3 UR56, UPT, UPT, UR56, 0xa0, URZ ;  /* 0x000000a038387890 */ /* 0x000fe4000fffe0ff */
[----:B------:R-:W-:Y:S02]  /*6920*/  USGXT.U32 UR6, UR6, 0xe ;  /* 0x0000000e0606789a */ /* 0x000fe40008000000 */
[----:B------:R-:W-:Y:S02]  /*6930*/  UPLOP3.LUT UP2, UPT, UPT, UPT, UPT, 0x40, 0x4 ;  /* 0x000000000004789c */ /* 0x000fe40003f4e870 */
[----:B------:R-:W-:Y:S02]  /*6940*/  ULEA UR27, UR27, UR33, 0x3 ;  /* 0x000000211b1b7291 */ /* 0x000fe4000f8e18ff */
[----:B-1----:R-:W-:-:S02]  /*6950*/  UIADD3 UR4, UPT, UPT, UR14, 0x1800, URZ ;  /* 0x000018000e047890 */ /* 0x002fc4000fffe0ff */
[----:B------:R-:W-:Y:S02]  /*6960*/  USEL UR5, UR18, URZ, UP1 ;  /* 0x000000ff12057287 */ /* 0x000fe40008800000 */
[----:B------:R-:W-:Y:S02]  /*6970*/  USHF.R.U32.HI UR4, URZ, 0x4, UR4 ;  /* 0x00000004ff047899 */ /* 0x000fe40008011604 */
[----:B--2---:R-:W-:Y:S02]  /*6980*/  ULOP3.LUT UR10, UR6, 0x2000000, URZ, 0xfc, !UPT ;  /* 0x02000000060a7892 */ /* 0x004fe4000f8efcff */
[----:B------:R-:W-:-:S04]  /*6990*/  USGXT.U32 UR4, UR4, 0xe ;  /* 0x0000000e0404789a */ /* 0x000fc80008000000 */
[----:B------:R-:W-:-:S03]  /*69a0*/  ULOP3.LUT UR6, UR4, 0x2000000, URZ, 0xfc, !UPT ;  /* 0x0200000004067892 */ /* 0x000fc6000f8efcff */
[----:B------:R1:W-:Y:S02]  /*69b0*/  UTCQMMA tmem[UR7], gdesc[UR10], tmem[UR23], tmem[UR42], idesc[UR43], UPT ;  /* 0x00ff2a0a070079ea */ /* 0x0003e4000b800317 */
[----:B-1----:R-:W-:Y:S01]  /*69c0*/  UMOV UR7, UR13 ;  /* 0x0000000d00077c82 */ /* 0x002fe20008000000 */
[----:B------:R-:W-:-:S03]  /*69d0*/  ULOP3.LUT UR11, UR26, 0x1, URZ, 0x3c, !UPT ;  /* 0x000000011a0b7892 */ /* 0x000fc6000f8e3cff */
[----:B------:R1:W-:Y:S02]  /*69e0*/  UTCQMMA tmem[UR16], gdesc[UR6], tmem[UR23], tmem[UR42], idesc[UR43], UPT ;  /* 0x00ff2a06100079ea */ /* 0x0003e4000b800317 */
[----:B-1----:R-:W-:-:S07]  /*69f0*/  UIADD3 UR16, UPT, UPT, UR20, 0x18230, URZ ;  /* 0x0001823014107890 */ /* 0x002fce000fffe0ff */
[----:B------:R-:W-:Y:S02]  /*6a00*/  UMOV UR4, UR16 ;  /* 0x0000001000047c82 */ /* 0x000fe40008000000 */
[----:B------:R1:W-:Y:S01]  /*6a10*/  UTCBAR [UR4], URZ ;  /* 0x000000ff040073e9 */ /* 0x0003e200080000ff */
[----:B------:R-:W-:Y:S05]  /*6a20*/  @!P0 BRA `(.L_x_37) ;  /* 0x0000000800108947 */ /* 0x000fea0003800000 */
[----:B------:R-:W-:Y:S01]  /*6a30*/  R2UR UR31, R9 ;  /* 0x00000000091f72ca */ /* 0x000fe200000e0000 */
[----:B------:R-:W-:Y:S01]  /*6a40*/  UMOV UR42, UR16 ;  /* 0x00000010002a7c82 */ /* 0x000fe20008000000 */
[----:B------:R-:W-:Y:S01]  /*6a50*/  UMOV UR44, UR54 ;  /* 0x00000036002c7c82 */ /* 0x000fe20008000000 */
[----:B------:R-:W-:Y:S01]  /*6a60*/  UMOV UR43, UR52 ;  /* 0x00000034002b7c82 */ /* 0x000fe20008000000 */
.L_x_44:
[----:B------:R-:W-:Y:S01]  /*6a70*/  UIADD3 UR21, UPT, UPT, UR5, 0x1, URZ ;  /* 0x0000000105157890 */ /* 0x000fe2000fffe0ff */
[----:B------:R-:W-:Y:S03]  /*6a80*/  NOP ;  /* 0x0000000000007918 */ /* 0x000fe60000000000 */
[----:B------:R-:W-:Y:S04]  /*6a90*/  UISETP.NE.AND UP1, UPT, UR21, 0x8, UPT ;  /* 0x000000081500788c */ /* 0x000fe8000bf25270 */
[----:B-1----:R-:W-:Y:S04]  /*6aa0*/  USEL UR4, URZ, 0x1, UP1 ;  /* 0x00000001ff047887 */ /* 0x002fe80008800000 */
[----:B------:R-:W-:Y:S02]  /*6ab0*/  ULOP3.LUT UR22, UR15, UR4, URZ, 0x3c, !UPT ;  /* 0x000000040f167292 */ /* 0x000fe4000f8e3cff */
[----:B------:R-:W-:Y:S02]  /*6ac0*/  USHF.L.U32 UR4, UR15, 0x1f, URZ ;  /* 0x0000001f0f047899 */ /* 0x000fe400080006ff */
[----:B------:R-:W-:Y:S04]  /*6ad0*/  ULEA UR15, UR5, UR32, 0x3 ;  /* 0x00000020050f7291 */ /* 0x000fe8000f8e18ff */
[----:B------:R-:W-:Y:S05]  /*6ae0*/  MOV R0, UR4 ;  /* 0x0000000400007c02 */ /* 0x000fea0008000f00 */
[----:B------:R-:W1:Y:S02]  /*6af0*/  SYNCS.PHASECHK.TRANS64.TRYWAIT P0, [UR15], R0 ;  /* 0x00000000ff0075a7 */ /* 0x000e64000800110f */
[----:B-12---:R-:W-:Y:S05]  /*6b00*/  @!P0 BRA `(.L_x_38) ;  /* 0x0000006400308947 */ /* 0x006fea0003800000 */
.L_x_179:
[----:B------:R-:W-:Y:S01]  /*6b10*/  ULEA UR4, UR5, UR20, 0xd ;  /* 0x0000001405047291 */ /* 0x000fe2000f8e68ff */
[----:B------:R-:W-:Y:S01]  /*6b20*/  MOV.SPILL R3, UR9 ;  /* 0x0000000900037c02 */ /* 0x000fe20009000f00 */
[----:B------:R-:W-:Y:S01]  /*6b30*/  UMOV UR8, 0x0 ;  /* 0x0000000000087882 */ /* 0x000fe20000000000 */
[----:B------:R-:W-:Y:S01]  /*6b40*/  UMOV UR9, 0x8200490 ;  /* 0x0820049000097882 */ /* 0x000fe20000000000 */
[----:B------:R-:W-:Y:S02]  /*6b50*/  UIADD3 UR6, UPT, UPT, UR4, 0x20, URZ ;  /* 0x0000002004067890 */ /* 0x000fe4000fffe0ff */
[----:B------:R-:W-:Y:S02]  /*6b60*/  USHF.R.U32.HI UR5, URZ, 0x4, UR4 ;  /* 0x00000004ff057899 */ /* 0x000fe40008011604 */
[----:B------:R-:W-:Y:S02]  /*6b70*/  USHF.R.U32.HI UR4, URZ, 0x4, UR6 ;  /* 0x00000004ff047899 */ /* 0x000fe40008011606 */
[----:B------:R-:W-:Y:S02]  /*6b80*/  USGXT.U32 UR5, UR5, 0xe ;  /* 0x0000000e0505789a */ /* 0x000fe40008000000 */
[----:B------:R-:W-:Y:S02]  /*6b90*/  USGXT.U32 UR4, UR4, 0xe ;  /* 0x0000000e0404789a */ /* 0x000fe40008000000 */
[----:B------:R-:W-:Y:S02]  /*6ba0*/  ULOP3.LUT UR18, UR5, 0x2000000, URZ, 0xfc, !UPT ;  /* 0x0200000005127892 */ /* 0x000fe4000f8efcff */
[----:B------:R-:W-:Y:S02]  /*6bb0*/  ULOP3.LUT UR16, UR4, 0x2000000, URZ, 0xfc, !UPT ;  /* 0x0200000004107892 */ /* 0x000fe4000f8efcff */
[----:B------:R-:W-:Y:S01]  /*6bc0*/  USHF.L.U32 UR4, UR24, 0x1f, URZ ;  /* 0x0000001f18047899 */ /* 0x000fe200080006ff */
[----:B------:R-:W-:Y:S01]  /*6bd0*/  UMOV UR19, 0x80000020 ;  /* 0x8000002000137882 */ /* 0x000fe20000000000 */
[----:B------:R-:W-:Y:S01]  /*6be0*/  UMOV UR6, 0x0 ;  /* 0x0000000000067882 */ /* 0x000fe20000000000 */
[----:B------:R-:W-:Y:S01]  /*6bf0*/  UMOV UR7, 0x8200490 ;  /* 0x0820049000077882 */ /* 0x000fe20000000000 */
[----:B------:R-:W-:Y:S02]  /*6c00*/  UMOV UR17, 0x80000020 ;  /* 0x8000002000117882 */ /* 0x000fe40000000000 */
[----:B------:R-:W-:Y:S01]  /*6c10*/  IMAD.U32 R0, RZ, RZ, UR4 ;  /* 0x00000004ff007e24 */ /* 0x000fe2000f8e00ff */
[----:B------:R1:W-:Y:S01]  /*6c20*/  UTCQMMA gdesc[UR40], gdesc[UR18], tmem[UR28], tmem[UR8], idesc[UR9], !UPT ;  /* 0x00ff0812280075ea */ /* 0x0003e2000f80031c */
[----:B------:R2:W-:Y:S01]  /*6c30*/  UTCQMMA gdesc[UR38], gdesc[UR16], tmem[UR28], tmem[UR6], idesc[UR7], UPT ;  /* 0x00ff0610260075ea */ /* 0x0005e2000b80031c */
[----:B------:R2:W-:Y:S01]  /*6c40*/  UTCBAR [UR44], URZ ;  /* 0x000000ff2c0073e9 */ /* 0x0005e200080000ff */
[----:B------:R-:W3:Y:S01]  /*6c50*/  SYNCS.PHASECHK.TRANS64.TRYWAIT P0, [UR20+0x18248], R0 ;  /* 0x01824800ff0075a7 */ /* 0x000ee20008001114 */
[----:B-1----:R-:W-:Y:S01]  /*6c60*/  R2UR.FILL UR9, R3 ;  /* 0x00000000030972ca */ /* 0x002fe200004e0000 */
[----:B------:R-:W-:Y:S03]  /*6c70*/  @!UPT UIADD3 URZ, UPT, UPT, URZ, URZ, URZ ;  /* 0x000000fffffff290 */ /* 0x000fe6000fffe0ff */
[----:B--23--:R-:W-:Y:S11]  /*6c80*/  @!P0 BRA `(.L_x_39) ;  /* 0x0000006000e08947 */ /* 0x00cff60003800000 */
.L_x_180:
[----:B------:R-:W-:Y:S02]  /*6c90*/  UMOV UR26, UR11 ;  /* 0x0000000b001a7c82 */ /* 0x000fe40008000000 */
[----:B------:R-:W-:Y:S06]  /*6ca0*/  USHF.L.U32 UR4, UR26, 0x1f, URZ ;  /* 0x0000001f1a047899 */ /* 0x000fec00080006ff */
[----:B------:R-:W-:Y:S04]  /*6cb0*/  MOV R0, UR4 ;  /* 0x0000000400007c02 */ /* 0x000fe80008000f00 */
[----:B------:R-:W1:Y:S02]  /*6cc0*/  SYNCS.PHASECHK.TRANS64.TRYWAIT P0, [UR20+0x182b0], R0 ;  /* 0x0182b000ff0075a7 */ /* 0x000e640008001114 */
[----:B-1----:R-:W-:Y:S05]  /*6cd0*/  @!P0 BRA `(.L_x_40) ;  /* 0x0000006000dc8947 */ /* 0x002fea0003800000 */
.L_x_181:
[----:B------:R-:W-:Y:S02]  /*6ce0*/  USHF.R.U32.HI UR4, URZ, 0x4, UR14 ;  /* 0x00000004ff047899 */ /* 0x000fe4000801160e */
[----:B------:R-:W-:Y:S02]  /*6cf0*/  UIADD3 UR8, UPT, UPT, UR14, 0x800, URZ ;  /* 0x000008000e087890 */ /* 0x000fe4000fffe0ff */
[----:B------:R-:W-:Y:S02]  /*6d00*/  USGXT.U32 UR4, UR4, 0xe ;  /* 0x0000000e0404789a */ /* 0x000fe40008000000 */
[----:B------:R-:W-:Y:S02]  /*6d10*/  USHF.R.U32.HI UR8, URZ, 0x4, UR8 ;  /* 0x00000004ff087899 */ /* 0x000fe40008011608 */
[----:B------:R-:W-:Y:S02]  /*6d20*/  ULOP3.LUT UR6, UR4, 0x2000000, URZ, 0xfc, !UPT ;  /* 0x0200000004067892 */ /* 0x000fe4000f8efcff */
[----:B------:R-:W-:Y:S01]  /*6d30*/  USGXT.U32 UR8, UR8, 0xe ;  /* 0x0000000e0808789a */ /* 0x000fe20008000000 */
[----:B------:R-:W-:Y:S01]  /*6d40*/  UMOV UR7, 0x80000020 ;  /* 0x8000002000077882 */ /* 0x000fe20000000000 */
[----:B------:R-:W-:Y:S02]  /*6d50*/  UMOV UR5, 0x80000020 ;  /* 0x8000002000057882 */ /* 0x000fe40000000000 */
[----:B------:R-:W-:Y:S02]  /*6d60*/  ULOP3.LUT UR10, UR8, 0x2000000, URZ, 0xfc, !UPT ;  /* 0x02000000080a7892 */ /* 0x000fe4000f8efcff */
[----:B------:R-:W-:Y:S01]  /*6d70*/  UIADD3 UR8, UPT, UPT, UR14, 0x1000, URZ ;  /* 0x000010000e087890 */ /* 0x000fe2000fffe0ff */
[----:B------:R1:W-:Y:S01]  /*6d80*/  UTCQMMA tmem[UR29], gdesc[UR6], tmem[UR25], tmem[UR76], idesc[UR77], UP2 ;  /* 0x00ff4c061d0079ea */ /* 0x0003e20009000319 */
[----:B------:R-:W-:Y:S02]  /*6d90*/  UMOV UR11, 0x80000020 ;  /* 0x80000020000b7882 */ /* 0x000fe40000000000 */
[----:B------:R-:W-:Y:S03]  /*6da0*/  USHF.R.U32.HI UR8, URZ, 0x4, UR8 ;  /* 0x00000004ff087899 */ /* 0x000fe60008011608 */
[----:B------:R2:W-:Y:S01]  /*6db0*/  UTCQMMA tmem[UR50], gdesc[UR10], tmem[UR25], tmem[UR74], idesc[UR75], UPT ;  /* 0x00ff4a0a320079ea */ /* 0x0005e2000b800319 */
[----:B------:R-:W-:Y:S04]  /*6dc0*/  USGXT.U32 UR8, UR8, 0xe ;  /* 0x0000000e0808789a */ /* 0x000fe80008000000 */
[----:B------:R-:W-:Y:S02]  /*6dd0*/  ULOP3.LUT UR4, UR8, 0x2000000, URZ, 0xfc, !UPT ;  /* 0x0200000008047892 */ /* 0x000fe4000f8efcff */
[----:B------:R-:W-:Y:S04]  /*6de0*/  UIADD3 UR8, UPT, UPT, UR14, 0x1800, URZ ;  /* 0x000018000e087890 */ /* 0x000fe8000fffe0ff */
[----:B------:R-:W-:Y:S03]  /*6df0*/  USHF.R.U32.HI UR8, URZ, 0x4, UR8 ;  /* 0x00000004ff087899 */ /* 0x000fe60008011608 */
[----:B------:R3:W-:Y:S01]  /*6e00*/  UTCQMMA tmem[UR49], gdesc[UR4], tmem[UR25], tmem[UR72], idesc[UR73], UPT ;  /* 0x00ff4804310079ea */ /* 0x0007e2000b800319 */
[----:B------:R-:W-:Y:S04]  /*6e10*/  USGXT.U32 UR8, UR8, 0xe ;  /* 0x0000000e0808789a */ /* 0x000fe80008000000 */
[----:B-1----:R-:W-:Y:S02]  /*6e20*/  ULOP3.LUT UR6, UR8, 0x2000000, URZ, 0xfc, !UPT ;  /* 0x0200000008067892 */ /* 0x002fe4000f8efcff */
[----:B--2---:R-:W-:Y:S01]  /*6e30*/  UIADD3 UR10, UPT, UPT, UR20, 0x18238, URZ ;  /* 0x00018238140a7890 */ /* 0x004fe2000fffe0ff */
[----:B------:R-:W-:Y:S06]  /*6e40*/  UMOV UR11, URZ ;  /* 0x000000ff000b7c82 */ /* 0x000fec0008000000 */
[----:B------:R1:W-:Y:S01]  /*6e50*/  UTCQMMA tmem[UR48], gdesc[UR6], tmem[UR25], tmem[UR70], idesc[UR71], UPT ;  /* 0x00ff4606300079ea */ /* 0x0003e2000b800319 */
[----:B------:R-:W-:Y:S02]  /*6e60*/  UMOV UR14, UR10 ;  /* 0x0000000a000e7c82 */ /* 0x000fe40008000000 */
[----:B------:R-:W-:Y:S01]  /*6e70*/  UTCBAR [UR14], URZ ;  /* 0x000000ff0e0073e9 */ /* 0x000fe200080000ff */
[----:B---3--:R-:W-:Y:S01]  /*6e80*/  UMOV UR4, UR27 ;  /* 0x0000001b00047c82 */ /* 0x008fe20008000000 */
[----:B------:R-:W-:Y:S02]  /*6e90*/  UMOV UR5, URZ ;  /* 0x000000ff00057c82 */ /* 0x000fe40008000000 */
[----:B------:R-:W-:Y:S01]  /*6ea0*/  UMOV UR12, UR4 ;  /* 0x00000004000c7c82 */ /* 0x000fe20008000000 */
[----:B------:R-:W-:Y:S01]  /*6eb0*/  UIADD3 UR4, UPT, UPT, UR15, 0x40, URZ ;  /* 0x000000400f047890 */ /* 0x000fe2000fffe0ff */
[----:B------:R-:W-:Y:S01]  /*6ec0*/  UTCBAR [UR12], URZ ;  /* 0x000000ff0c0073e9 */ /* 0x000fe200080000ff */
[----:B------:R-:W-:Y:S01]  /*6ed0*/  UTCQMMA gdesc[UR36], gdesc[UR18], tmem[UR29], tmem[UR68], idesc[UR69], !UPT ;  /* 0x00ff4412240075ea */ /* 0x000fe2000f80031d */
[----:B------:R2:W-:Y:S01]  /*6ee0*/  UTCQMMA gdesc[UR34], gdesc[UR16], tmem[UR29], tmem[UR66], idesc[UR67], UPT ;  /* 0x00ff4210220075ea */ /* 0x0005e2000b80031d */
[----:B------:R3:W-:Y:S03]  /*6ef0*/  UTCBAR [UR43], URZ ;  /* 0x000000ff2b0073e9 */ /* 0x0007e600080000ff */
[----:B-1----:R-:W-:Y:S01]  /*6f00*/  UMOV UR6, UR4 ;  /* 0x0000000400067c82 */ /* 0x002fe20008000000 */
[----:B------:R-:W-:Y:S01]  /*6f10*/  USEL UR5, UR21, URZ, UP1 ;  /* 0x000000ff15057287 */ /* 0x000fe20008800000 */
[----:B------:R3:W-:Y:S01]  /*6f20*/  UTCBAR [UR6], URZ ;  /* 0x000000ff060073e9 */ /* 0x0007e200080000ff */
[----:B------:R-:W-:Y:S02]  /*6f30*/  NOP ;  /* 0x0000000000007918 */ /* 0x000fe40000000000 */
[----:B------:R-:W-:Y:S04]  /*6f40*/  UIADD3 UR7, UPT, UPT, UR5, 0x1, URZ ;  /* 0x0000000105077890 */ /* 0x000fe8000fffe0ff */
[----:B------:R-:W-:Y:S04]  /*6f50*/  UISETP.NE.AND UP1, UPT, UR7, 0x8, UPT ;  /* 0x000000080700788c */ /* 0x000fe8000bf25270 */
[----:B------:R-:W-:Y:S02]  /*6f60*/  USEL UR4, URZ, 0x1, UP1 ;  /* 0x00000001ff047887 */ /* 0x000fe40008800000 */
[----:B--2---:R-:W-:Y:S02]  /*6f70*/  USHF.L.U32 UR16, UR5, 0x3, URZ ;  /* 0x0000000305107899 */ /* 0x004fe400080006ff */
[----:B------:R-:W-:Y:S02]  /*6f80*/  ULOP3.LUT UR15, UR22, UR4, URZ, 0x3c, !UPT ;  /* 0x00000004160f7292 */ /* 0x000fe4000f8e3cff */
[----:B------:R-:W-:Y:S02]  /*6f90*/  USHF.L.U32 UR4, UR22, 0x1f, URZ ;  /* 0x0000001f16047899 */ /* 0x000fe400080006ff */
[----:B------:R-:W-:Y:S04]  /*6fa0*/  MOV R3, UR16 ;  /* 0x0000001000037c02 */ /* 0x000fe80008000f00 */
[----:B------:R-:W-:Y:S04]  /*6fb0*/  MOV R0, UR4 ;  /* 0x0000000400007c02 */ /* 0x000fe80008000f00 */
[----:B------:R-:W1:Y:S02]  /*6fc0*/  SYNCS.PHASECHK.TRANS64.TRYWAIT P0, [R3+UR32], R0 ;  /* 0x00000000030075a7 */ /* 0x000e640008001120 */
[----:B-1-3--:R-:W-:Y:S05]  /*6fd0*/  @!P0 BRA `(.L_x_41) ;  /* 0x00000060002c8947 */ /* 0x00afea0003800000 */
.L_x_182:
[----:B------:R-:W-:Y:S04]  /*6fe0*/  ULOP3.LUT UR24, UR24, 0x1, URZ, 0x3c, !UPT ;  /* 0x0000000118187892 */ /* 0x000fe8000f8e3cff */
[----:B------:R-:W-:Y:S06]  /*6ff0*/  USHF.L.U32 UR4, UR24, 0x1f, URZ ;  /* 0x0000001f18047899 */ /* 0x000fec00080006ff */
[----:B------:R-:W-:Y:S04]  /*7000*/  MOV R0, UR4 ;  /* 0x0000000400007c02 */ /* 0x000fe80008000f00 */
[----:B------:R-:W1:Y:S02]  /*7010*/  SYNCS.PHASECHK.TRANS64.TRYWAIT P0, [UR20+0x18240], R0 ;  /* 0x01824000ff0075a7 */ /* 0x000e640008001114 */
[----:B-1----:R-:W-:Y:S05]  /*7020*/  @!P0 BRA `(.L_x_42) ;  /* 0x0000006000288947 */ /* 0x002fea0003800000 */
.L_x_183:
[----:B------:R-:W-:Y:S02]  /*7030*/  USHF.L.U32 UR4, UR30, 0x1f, URZ ;  /* 0x0000001f1e047899 */ /* 0x000fe400080006ff */
[----:B------:R-:W-:Y:S02]  /*7040*/  UIADD3 UR31, UPT, UPT, UR31, -0x1, URZ ;  /* 0xffffffff1f1f7890 */ /* 0x000fe4000fffe0ff */
[----:B------:R-:W-:Y:S02]  /*7050*/  ULEA UR14, UR5, UR20, 0xd ;  /* 0x00000014050e7291 */ /* 0x000fe4000f8e68ff */
[----:B------:R-:W-:Y:S01]  /*7060*/  MOV R0, UR4 ;  /* 0x0000000400007c02 */ /* 0x000fe20008000f00 */
[----:B------:R-:W-:Y:S01]  /*7070*/  USEL UR5, UR7, URZ, UP1 ;  /* 0x000000ff07057287 */ /* 0x000fe20008800000 */
[----:B------:R-:W-:Y:S02]  /*7080*/  ISETP.NE.AND P0, PT, RZ, UR31, PT ;  /* 0x0000001fff007c0c */ /* 0x000fe4000bf05270 */
[----:B------:R-:W1:Y:S02]  /*7090*/  SYNCS.PHASECHK.TRANS64.TRYWAIT P1, [UR20+0x18290], R0 ;  /* 0x01829000ff0075a7 */ /* 0x000e640008021114 */
[----:B-1----:R-:W-:Y:S09]  /*70a0*/  @!P1 BRA `(.L_x_43) ;  /* 0x0000006000189947 */ /* 0x002ff20003800000 */
.L_x_184:
[----:B------:R-:W-:Y:S02]  /*70b0*/  USHF.R.U32.HI UR4, URZ, 0x4, UR14 ;  /* 0x00000004ff047899 */ /* 0x000fe4000801160e */
[----:B------:R-:W-:Y:S02]  /*70c0*/  ULOP3.LUT UR30, UR30, 0x1, URZ, 0x3c, !UPT ;  /* 0x000000011e1e7892 */ /* 0x000fe4000f8e3cff */
[----:B------:R-:W-:Y:S02]  /*70d0*/  USGXT.U32 UR4, UR4, 0xe ;  /* 0x0000000e0404789a */ /* 0x000fe40008000000 */
[----:B------:R-:W-:Y:S02]  /*70e0*/  UIADD3 UR27, UPT, UPT, UR33, UR16, URZ ;  /* 0x00000010211b7290 */ /* 0x000fe4000fffe0ff */
[----:B------:R-:W-:Y:S02]  /*70f0*/  ULOP3.LUT UR8, UR4, 0x2000000, URZ, 0xfc, !UPT ;  /* 0x0200000004087892 */ /* 0x000fe4000f8efcff */
[----:B------:R-:W-:Y:S02]  /*7100*/  UIADD3 UR4, UPT, UPT, UR14, 0x800, URZ ;  /* 0x000008000e047890 */ /* 0x000fe4000fffe0ff */
[----:B------:R-:W-:Y:S02]  /*7110*/  UPLOP3.LUT UP2, UPT, UPT, UPT, UPT, 0x80, 0x8 ;  /* 0x000000000008789c */ /* 0x000fe40003f4f070 */
[----:B------:R-:W-:Y:S01]  /*7120*/  USHF.R.U32.HI UR4, URZ, 0x4, UR4 ;  /* 0x00000004ff047899 */ /* 0x000fe20008011604 */
[----:B------:R-:W-:Y:S01]  /*7130*/  UMOV UR12, UR8 ;  /* 0x00000008000c7c82 */ /* 0x000fe20008000000 */
[----:B------:R-:W-:Y:S02]  /*7140*/  UMOV UR11, UR13 ;  /* 0x0000000d000b7c82 */ /* 0x000fe40008000000 */
[----:B------:R-:W-:Y:S01]  /*7150*/  USGXT.U32 UR4, UR4, 0xe ;  /* 0x0000000e0404789a */ /* 0x000fe20008000000 */
[----:B------:R1:W-:Y:S01]  /*7160*/  UTCQMMA tmem[UR28], gdesc[UR12], tmem[UR23], tmem[UR64], idesc[UR65], UPT ;  /* 0x00ff400c1c0079ea */ /* 0x0003e2000b800317 */
[----:B------:R-:W-:Y:S02]  /*7170*/  UMOV UR7, UR13 ;  /* 0x0000000d00077c82 */ /* 0x000fe40008000000 */
[----:B-1----:R-:W-:Y:S02]  /*7180*/  ULOP3.LUT UR12, UR4, 0x2000000, URZ, 0xfc, !UPT ;  /* 0x02000000040c7892 */ /* 0x002fe4000f8efcff */
[----:B------:R-:W-:Y:S04]  /*7190*/  UIADD3 UR4, UPT, UPT, UR14, 0x1000, URZ ;  /* 0x000010000e047890 */ /* 0x000fe8000fffe0ff */
[----:B------:R-:W-:Y:S03]  /*71a0*/  USHF.R.U32.HI UR4, URZ, 0x4, UR4 ;  /* 0x00000004ff047899 */ /* 0x000fe60008011604 */
[----:B------:R-:W-:Y:S01]  /*71b0*/  UTCQMMA tmem[UR47], gdesc[UR12], tmem[UR23], tmem[UR62], idesc[UR63], UPT ;  /* 0x00ff3e0c2f0079ea */ /* 0x000fe2000b800317 */
[----:B------:R-:W-:Y:S04]  /*71c0*/  USGXT.U32 UR4, UR4, 0xe ;  /* 0x0000000e0404789a */ /* 0x000fe80008000000 */
[----:B------:R-:W-:Y:S02]  /*71d0*/  ULOP3.LUT UR10, UR4, 0x2000000, URZ, 0xfc, !UPT ;  /* 0x02000000040a7892 */ /* 0x000fe4000f8efcff */
[----:B------:R-:W-:Y:S04]  /*71e0*/  UIADD3 UR4, UPT, UPT, UR14, 0x1800, URZ ;  /* 0x000018000e047890 */ /* 0x000fe8000fffe0ff */
[----:B------:R-:W-:Y:S03]  /*71f0*/  USHF.R.U32.HI UR4, URZ, 0x4, UR4 ;  /* 0x00000004ff047899 */ /* 0x000fe60008011604 */
[----:B------:R1:W-:Y:S01]  /*7200*/  UTCQMMA tmem[UR46], gdesc[UR10], tmem[UR23], tmem[UR60], idesc[UR61], UPT ;  /* 0x00ff3c0a2e0079ea */ /* 0x0003e2000b800317 */
[----:B------:R-:W-:Y:S04]  /*7210*/  USGXT.U32 UR4, UR4, 0xe ;  /* 0x0000000e0404789a */ /* 0x000fe80008000000 */
[----:B------:R-:W-:Y:S09]  /*7220*/  ULOP3.LUT UR6, UR4, 0x2000000, URZ, 0xfc, !UPT ;  /* 0x0200000004067892 */ /* 0x000ff2000f8efcff */
[----:B------:R2:W-:Y:S01]  /*7230*/  UTCQMMA tmem[UR45], gdesc[UR6], tmem[UR23], tmem[UR58], idesc[UR59], UPT ;  /* 0x00ff3a062d0079ea */ /* 0x0005e2000b800317 */
[----:B------:R2:W-:Y:S01]  /*7240*/  UTCBAR [UR42], URZ ;  /* 0x000000ff2a0073e9 */ /* 0x0005e200080000ff */
[----:B-1----:R-:W-:Y:S01]  /*7250*/  ULOP3.LUT UR11, UR26, 0x1, URZ, 0x3c, !UPT ;  /* 0x000000011a0b7892 */ /* 0x002fe2000f8e3cff */
[----:B------:R-:W-:Y:S11]  /*7260*/  @P0 BRA `(.L_x_44) ;  /* 0xfffffff800000947 */ /* 0x000ff6000383ffff */
.L_x_37:
[----:B-1----:R-:W1:Y:S01]  /*7270*/  LDCU UR4, c[0x0][0x398] ;  /* 0x00007300ff0477ac */ /* 0x002e620008000800 */
[----:B------:R-:W-:Y:S01]  /*7280*/  UIADD3 UR16, UPT, UPT, UR20, 0x18220, URZ ;  /* 0x0001822014107890 */ /* 0x000fe2000fffe0ff */
[----:B------:R-:W-:-:S06]  /*7290*/  UMOV UR17, URZ ;  /* 0x000000ff00117c82 */ /* 0x000fcc0008000000 */
[----:B--2---:R-:W-:Y:S01]  /*72a0*/  UMOV UR7, UR16 ;  /* 0x0000001000077c82 */ /* 0x004fe20008000000 */
[----:B------:R-:W-:Y:S01]  /*72b0*/  UIADD3 UR16, UPT, UPT, UR20, 0x18228, URZ ;  /* 0x0001822814107890 */ /* 0x000fe2000fffe0ff */
[----:B------:R2:W-:Y:S01]  /*72c0*/  UTCBAR [UR7], URZ ;  /* 0x000000ff070073e9 */ /* 0x0005e200080000ff */
[----:B-1----:R-:W-:Y:S02]  /*72d0*/  UISETP.GT.AND UP1, UPT, UR4, 0xff, UPT ;  /* 0x000000ff0400788c */ /* 0x002fe4000bf24270 */
[----:B------:R-:W-:-:S03]  /*72e0*/  USHF.L.U32 UR4, UR24, 0x1f, URZ ;  /* 0x0000001f18047899 */ /* 0x000fc600080006ff */
[----:B------:R-:W-:Y:S01]  /*72f0*/  UMOV UR16, UR16 ;  /* 0x0000001000107c82 */ /* 0x000fe20008000000 */
[----:B------:R-:W-:Y:S02]  /*7300*/  NOP ;  /* 0x0000000000007918 */ /* 0x000fe40000000000 */
[----:B------:R-:W-:Y:S01]  /*7310*/  MOV R0, UR4 ;  /* 0x0000000400007c02 */ /* 0x000fe20008000f00 */
[----:B------:R2:W-:Y:S03]  /*7320*/  UTCBAR [UR16], URZ ;  /* 0x000000ff100073e9 */ /* 0x0005e600080000ff */
[----:B------:R-:W1:Y:S02]  /*7330*/  SYNCS.PHASECHK.TRANS64.TRYWAIT P0, [UR20+0x18248], R0 ;  /* 0x01824800ff0075a7 */ /* 0x000e640008001114 */
[----:B-12---:R-:W-:Y:S05]  /*7340*/  @!P0 BRA `(.L_x_45) ;  /* 0x0000005c00808947 */ /* 0x006fea0003800000 */
.L_x_185:
[----:B------:R-:W-:Y:S01]  /*7350*/  USHF.L.U32 UR4, UR11, 0x1f, URZ ;  /* 0x0000001f0b047899 */ /* 0x000fe200080006ff */
[----:B------:R-:W-:Y:S01]  /*7360*/  UMOV UR16, UR12 ;  /* 0x0000000c00107c82 */ /* 0x000fe20008000000 */
[----:B------:R-:W-:Y:S02]  /*7370*/  ULOP3.LUT UR51, UR51, 0x1, URZ, 0x3c, !UPT ;  /* 0x0000000133337892 */ /* 0x000fe4000f8e3cff */
[----:B------:R-:W-:Y:S02]  /*7380*/  ULOP3.LUT UR24, UR24, 0x1, URZ, 0x3c, !UPT ;  /* 0x0000000118187892 */ /* 0x000fe4000f8e3cff */
[----:B------:R-:W-:Y:S01]  /*7390*/  MOV R0, UR4 ;  /* 0x0000000400007c02 */ /* 0x000fe20008000f00 */
[----:B------:R-:W-:Y:S01]  /*73a0*/  UMOV UR18, UR8 ;  /* 0x0000000800127c82 */ /* 0x000fe20008000000 */
[----:B------:R-:W-:Y:S01]  /*73b0*/  UMOV UR19, UR13 ;  /* 0x0000000d00137c82 */ /* 0x000fe20008000000 */
[----:B------:R-:W-:Y:S01]  /*73c0*/  UMOV UR17, UR13 ;  /* 0x0000000d00117c82 */ /* 0x000fe20008000000 */
[----:B------:R-:W1:Y:S01]  /*73d0*/  SYNCS.PHASECHK.TRANS64.TRYWAIT P0, [UR20+0x182b0], R0 ;  /* 0x0182b000ff0075a7 */ /* 0x000e620008001114 */
[----:B------:R-:W-:Y:S01]  /*73e0*/  UMOV UR11, UR13 ;  /* 0x0000000d000b7c82 */ /* 0x000fe20008000000 */
[----:B------:R-:W-:Y:S01]  /*73f0*/  UMOV UR12, UR6 ;  /* 0x00000006000c7c82 */ /* 0x000fe20008000000 */
[----:B-1----:R-:W-:Y:S05]  /*7400*/  @!P0 BRA `(.L_x_46) ;  /* 0x0000005c00608947 */ /* 0x002fea0003800000 */
.L_x_186:
[----:B------:R-:W-:Y:S01]  /*7410*/  R2UR UR8, R5 ;  /* 0x00000000050872ca */ /* 0x000fe200000e0000 */
[----:B------:R-:W-:Y:S01]  /*7420*/  UMOV UR22, 0x0 ;  /* 0x0000000000167882 */ /* 0x000fe20000000000 */
[----:B------:R-:W-:Y:S01]  /*7430*/  R2UR UR6, R4 ;  /* 0x00000000040672ca */ /* 0x000fe200000e0000 */
[----:B------:R-:W-:Y:S01]  /*7440*/  UMOV UR42, 0x0 ;  /* 0x00000000002a7882 */ /* 0x000fe20000000000 */
[----:B------:R-:W-:Y:S01]  /*7450*/  MOV.SPILL R0, UR23 ;  /* 0x0000001700007c02 */ /* 0x000fe20009000f00 */
[----:B------:R-:W-:Y:S01]  /*7460*/  UMOV UR23, 0x8110490 ;  /* 0x0811049000177882 */ /* 0x000fe20000000000 */
[----:B------:R-:W-:Y:S01]  /*7470*/  R2UR UR4, R2 ;  /* 0x00000000020472ca */ /* 0x000fe200000e0000 */
[----:B------:R1:W-:Y:S01]  /*7480*/  UTCQMMA tmem[UR29], gdesc[UR18], tmem[UR25], tmem[UR22], idesc[UR23], UP1 ;  /* 0x00ff16121d0079ea */ /* 0x0003e20008800319 */
[----:B------:R-:W-:Y:S01]  /*7490*/  UISETP.GE.AND UP1, UPT, UR56, UR57, UPT ;  /* 0x000000393800728c */ /* 0x000fe2000bf26270 */
[----:B------:R-:W-:Y:S01]  /*74a0*/  UMOV UR43, 0x8110490 ;  /* 0x08110490002b7882 */ /* 0x000fe20000000000 */
[----:B------:R-:W-:Y:S01]  /*74b0*/  UMOV UR32, 0x0 ;  /* 0x0000000000207882 */ /* 0x000fe20000000000 */
[----:B------:R-:W-:Y:S01]  /*74c0*/  UMOV UR33, 0x8110490 ;  /* 0x0811049000217882 */ /* 0x000fe20000000000 */
[----:B------:R-:W-:-:S02]  /*74d0*/  UMOV UR7, URZ ;  /* 0x000000ff00077c82 */ /* 0x000fc40008000000 */
[----:B------:R-:W-:Y:S01]  /*74e0*/  PLOP3.LUT P0, PT, PT, PT, UP1, 0x80, 0x8 ;  /* 0x000000000008781c */ /* 0x000fe20003f0f018 */
[----:B------:R-:W-:Y:S01]  /*74f0*/  UMOV UR14, UR54 ;  /* 0x00000036000e7c82 */ /* 0x000fe20008000000 */
[----:B-1----:R-:W-:Y:S01]  /*7500*/  UMOV UR18, 0x0 ;  /* 0x0000000000127882 */ /* 0x002fe20000000000 */
[----:B------:R-:W-:Y:S01]  /*7510*/  UMOV UR19, 0x8110490 ;  /* 0x0811049000137882 */ /* 0x000fe20000000000 */
[----:B------:R-:W-:Y:S01]  /*7520*/  R2UR.FILL UR23, R0 ;  /* 0x00000000001772ca */ /* 0x000fe200004e0000 */
[----:B------:R1:W-:Y:S01]  /*7530*/  UTCQMMA tmem[UR8], gdesc[UR16], tmem[UR25], tmem[UR18], idesc[UR19], UPT ;  /* 0x00ff1210080079ea */ /* 0x0003e2000b800319 */
[----:B------:R2:W-:Y:S01]  /*7540*/  UTCQMMA tmem[UR6], gdesc[UR10], tmem[UR25], tmem[UR42], idesc[UR43], UPT ;  /* 0x00ff2a0a060079ea */ /* 0x0005e2000b800319 */
[----:B------:R3:W-:Y:S01]  /*7550*/  UTCQMMA tmem[UR4], gdesc[UR12], tmem[UR25], tmem[UR32], idesc[UR33], UPT ;  /* 0x00ff200c040079ea */ /* 0x0007e2000b800319 */
[----:B-1----:R-:W-:Y:S01]  /*7560*/  UMOV UR8, UR52 ;  /* 0x0000003400087c82 */ /* 0x002fe20008000000 */
[----:B--2---:R-:W-:-:S07]  /*7570*/  UIADD3 UR6, UPT, UPT, UR20, 0x18238, URZ ;  /* 0x0001823814067890 */ /* 0x004fce000fffe0ff */
[----:B---3--:R-:W-:Y:S01]  /*7580*/  UMOV UR4, UR6 ;  /* 0x0000000600047c82 */ /* 0x008fe20008000000 */
[----:B------:R-:W-:Y:S01]  /*7590*/  UMOV UR6, UR27 ;  /* 0x0000001b00067c82 */ /* 0x000fe20008000000 */
[----:B------:R1:W-:Y:S01]  /*75a0*/  UTCBAR [UR4], URZ ;  /* 0x000000ff040073e9 */ /* 0x0003e200080000ff */
[----:B------:R-:W-:Y:S02]  /*75b0*/  UMOV UR6, UR6 ;  /* 0x0000000600067c82 */ /* 0x000fe40008000000 */
[----:B------:R1:W-:Y:S01]  /*75c0*/  UTCBAR [UR6], URZ ;  /* 0x000000ff060073e9 */ /* 0x0003e200080000ff */
[----:B------:R1:W-:Y:S01]  /*75d0*/  UTCBAR [UR14], URZ ;  /* 0x000000ff0e0073e9 */ /* 0x0003e200080000ff */
[----:B------:R1:W-:Y:S01]  /*75e0*/  UTCBAR [UR8], URZ ;  /* 0x000000ff080073e9 */ /* 0x0003e200080000ff */
[----:B------:R-:W-:Y:S05]  /*75f0*/  @!P0 BRA `(.L_x_47) ;  /* 0xffffffec00288947 */ /* 0x000fea000383ffff */
.L_x_28:
[----:B------:R-:W-:Y:S06]  /*7600*/  BAR.SYNC.DEFER_BLOCKING 0x1 ;  /* 0x0040000000007b1d */ /* 0x000fec0000010000 */
.L_x_48:
[----:B------:R-:W-:-:S08]  /*7610*/  NOP ;  /* 0x0000000000007918 */ /* 0x000fd00000000000 */
[----:B------:R-:W2:Y:S02]  /*7620*/  USETMAXREG.TRY_ALLOC.CTAPOOL UP0, 0x50 ;  /* 0x00000050000079c8 */ /* 0x000ea40008000600 */
[----:B--2---:R-:W-:-:S13]  /*7630*/  PLOP3.LUT P0, PT, PT, PT, UP0, 0x80, 0x8 ;  /* 0x000000000008781c */ /* 0x004fda0003f0f008 */
[----:B------:R-:W-:Y:S05]  /*7640*/  @!P0 BRA `(.L_x_48) ;  /* 0xfffffffc00f08947 */ /* 0x000fea000383ffff */
[----:B------:R-:W-:Y:S05]  /*7650*/  BRA `(.L_x_1) ;  /* 0xffffff8800bc7947 */ /* 0x000fea000383ffff */
.L_x_210:
        /* <DEDUP_REMOVED lines=15> */
[----:B------:R-:W-:Y:S01]  /*7750*/  USHF.L.U32 UR28, UR4, 0x3, URZ ;  /* 0x00000003041c7899 */ /* 0x000fe200080006ff */
[----:B------:R-:W-:Y:S01]  /*7760*/  R2UR UR21, R4 ;  /* 0x00000000041572ca */ /* 0x000fe200000e0000 */
[----:B------:R-:W1:Y:S01]  /*7770*/  LDCU UR33, c[0x0][0x398] ;  /* 0x00007300ff2177ac */ /* 0x000e620008000800 */
[----:B------:R-:W-:-:S03]  /*7780*/  IMAD.MOV.U32 R4, RZ, RZ, RZ ;  /* 0x000000ffff047224 */ /* 0x000fc600078e00ff */
[----:B------:R-:W-:Y:S01]  /*7790*/  IABS R0, UR28 ;  /* 0x0000001c00007c13 */ /* 0x000fe20008000000 */
[----:B------:R-:W-:-:S03]  /*77a0*/  UISETP.NE.AND UP0, UPT, UR28, URZ, UPT ;  /* 0x000000ff1c00728c */ /* 0x000fc6000bf05270 */
[----:B------:R-:W-:Y:S01]  /*77b0*/  R2UR UR29, R0 ;  /* 0x00000000001d72ca */ /* 0x000fe200000e0000 */
[----:B-1----:R-:W-:-:S12]  /*77c0*/  UISETP.GE.AND UP2, UPT, UR33, 0x81, UPT ;  /* 0x000000812100788c */ /* 0x002fd8000bf46270 */
[----:B------:R-:W1:Y:S08]  /*77d0*/  I2F.RP R3, UR29 ;  /* 0x0000001d00037d06 */ /* 0x000e700008209400 */
[----:B-1----:R-:W1:Y:S02]  /*77e0*/  MUFU.RCP R2, R3 ;  /* 0x0000000300027308 */ /* 0x002e640000001000 */
[----:B-1----:R-:W-:-:S06]  /*77f0*/  VIADD R2, R2, 0xffffffe ;  /* 0x0ffffffe02027836 */ /* 0x002fcc0000000000 */
[----:B------:R-:W1:Y:S02]  /*7800*/  F2I.FTZ.U32.TRUNC.NTZ R0, R2 ;  /* 0x0000000200007305 */ /* 0x000e64000021f000 */
[----:B-1----:R-:W-:Y:S02]  /*7810*/  R2UR UR5, R0 ;  /* 0x00000000000572ca */ /* 0x002fe400000e0000 */
[----:B------:R-:W-:-:S05]  /*7820*/  IABS R0, UR28 ;  /* 0x0000001c00007c13 */ /* 0x000fca0008000000 */
[----:B------:R-:W-:-:S05]  /*7830*/  IMAD.MOV R0, RZ, RZ, -R0 ;  /* 0x000000ffff007224 */ /* 0x000fca00078e0a00 */
[----:B------:R-:W-:Y:S01]  /*7840*/  R2UR UR32, R0 ;  /* 0x00000000002072ca */ /* 0x000fe200000e0000 */
[----:B------:R-:W-:-:S04]  /*7850*/  UIADD3 UR4, UPT, UPT, URZ, -UR5, URZ ;  /* 0x80000005ff047290 */ /* 0x000fc8000fffe0ff */
[----:B------:R-:W-:-:S03]  /*7860*/  UIMAD UR6, UR4, UR29, URZ ;  /* 0x0000001d040672a4 */ /* 0x000fc6000f8e02ff */
[----:B------:R-:W-:Y:S02]  /*7870*/  UMOV UR4, URZ ;  /* 0x000000ff00047c82 */ /* 0x000fe40008000000 */
[----:B------:R-:W-:-:S03]  /*7880*/  UIMAD.WIDE.U32 UR6, UR5, UR6, UR4 ;  /* 0x00000006050672a5 */ /* 0x000fc6000f8e0004 */
[----:B------:R-:W-:-:S04]  /*7890*/  UMOV UR5, URZ ;  /* 0x000000ff00057c82 */ /* 0x000fc80008000000 */
[----:B------:R-:W-:-:S05]  /*78a0*/  UMOV UR30, UR7 ;  /* 0x00000007001e7c82 */ /* 0x000fca0008000000 */
.L_x_58:
[----:B------:R-:W-:Y:S01]  /*78b0*/  IABS R0, UR21 ;  /* 0x0000001500007c13 */ /* 0x000fe20008000000 */
[----:B-1-3--:R-:W-:Y:S01]  /*78c0*/  IMAD.U32 R2, R4, -0x80000000, RZ ;  /* 0x8000000004027824 */ /* 0x00afe200078e00ff */
[----:B------:R-:W1:Y:S02]  /*78d0*/  S2R R6, SR_TID.X ;  /* 0x0000000000067919 */ /* 0x000e640000002100 */
[----:B------:R-:W-:Y:S01]  /*78e0*/  R2UR UR8, R0 ;  /* 0x00000000000872ca */ /* 0x000fe200000e0000 */
[----:B------:R-:W2:-:S12]  /*78f0*/  SYNCS.PHASECHK.TRANS64.TRYWAIT P1, [UR20+0x18220], R2 ;  /* 0x01822002ff0075a7 */ /* 0x000e980008021114 */
[----:B------:R-:W-:-:S07]  /*7900*/  UIMAD.WIDE.U32 UR6, UR30, UR8, URZ ;  /* 0x000000081e0672a5 */ /* 0x000fce000f8e00ff */
[----:B------:R-:W-:Y:S02]  /*7910*/  UMOV UR6, UR7 ;  /* 0x0000000700067c82 */ /* 0x000fe40008000000 */
[----:B------:R-:W-:-:S04]  /*7920*/  UIMAD UR7, UR6, UR32, UR8 ;  /* 0x00000020060772a4 */ /* 0x000fc8000f8e0208 */
[----:B------:R-:W-:Y:S01]  /*7930*/  UISETP.GT.U32.AND UP1, UPT, UR29, UR7, UPT ;  /* 0x000000071d00728c */ /* 0x000fe2000bf24070 */
[----:B-1----:R-:W-:-:S10]  /*7940*/  LOP3.LUT P0, RZ, R6, 0x1f, RZ, 0xc0, !PT ;  /* 0x0000001f06ff7812 */ /* 0x002fd4000780c0ff */
[----:B------:R-:W-:Y:S02]  /*7950*/  @!UP1 UIADD3 UR7, UPT, UPT, UR7, -UR29, URZ ;  /* 0x8000001d07079290 */ /* 0x000fe4000fffe0ff */
[----:B------:R-:W-:Y:S02]  /*7960*/  @!UP1 UIADD3 UR6, UPT, UPT, UR6, 0x1, URZ ;  /* 0x0000000106069890 */ /* 0x000fe4000fffe0ff */
[----:B------:R-:W-:Y:S02]  /*7970*/  UISETP.GE.U32.AND UP3, UPT, UR7, UR29, UPT ;  /* 0x0000001d0700728c */ /* 0x000fe4000bf66070 */
[----:B------:R-:W-:-:S04]  /*7980*/  ULOP3.LUT UR7, UR21, UR28, URZ, 0x3c, !UPT ;  /* 0x0000001c15077292 */ /* 0x000fc8000f8e3cff */
[----:B------:R-:W-:-:S05]  /*7990*/  UISETP.GE.AND UP1, UPT, UR7, URZ, UPT ;  /* 0x000000ff0700728c */ /* 0x000fca000bf26270 */
[----:B------:R-:W-:-:S07]  /*79a0*/  @UP3 UIADD3 UR6, UPT, UPT, UR6, 0x1, URZ ;  /* 0x0000000106063890 */ /* 0x000fce000fffe0ff */
[----:B------:R-:W-:Y:S02]  /*79b0*/  UMOV UR12, UR6 ;  /* 0x00000006000c7c82 */ /* 0x000fe40008000000 */
[----:B------:R-:W-:Y:S02]  /*79c0*/  @!UP1 UIADD3 UR12, UPT, UPT, -UR12, URZ, URZ ;  /* 0x000000ff0c0c9290 */ /* 0x000fe4000fffe1ff */
[----:B------:R-:W-:-:S04]  /*79d0*/  @!UP0 ULOP3.LUT UR12, URZ, UR28, URZ, 0x33, !UPT ;  /* 0x0000001cff0c8292 */ /* 0x000fc8000f8e33ff */
[----:B------:R-:W-:Y:S02]  /*79e0*/  UIMAD UR13, UR12, -0x8, UR9 ;  /* 0xfffffff80c0d78a4 */ /* 0x000fe4000f8e0209 */
[----:B------:R-:W-:Y:S02]  /*79f0*/  UIADD3 UR10, UPT, UPT, -UR12, URZ, URZ ;  /* 0x000000ff0c0a7290 */ /* 0x000fe4000fffe1ff */
[----:B------:R-:W-:Y:S02]  /*7a00*/  UISETP.LT.AND UP1, UPT, UR13, 0x8, UPT ;  /* 0x000000080d00788c */ /* 0x000fe4000bf21270 */
[----:B------:R-:W-:Y:S02]  /*7a10*/  UIMAD UR17, UR28, UR10, UR21 ;  /* 0x0000000a1c1172a4 */ /* 0x000fe4000f8e0215 */
[----:B------:R-:W-:Y:S01]  /*7a20*/  USEL UR13, UR13, 0x8, UP1 ;  /* 0x000000080d0d7887 */ /* 0x000fe20008800000 */
[----:B------:R-:W-:-:S05]  /*7a30*/  UMOV UR10, URZ ;  /* 0x000000ff000a7c82 */ /* 0x000fca0008000000 */
[----:B------:R-:W-:-:S04]  /*7a40*/  IABS R0, UR13 ;  /* 0x0000000d00007c13 */ /* 0x000fc80008000000 */
[----:B------:R-:W-:-:S13]  /*7a50*/  R2UR UR6, R0 ;  /* 0x00000000000672ca */ /* 0x000fda00000e0000 */
        /* <DEDUP_REMOVED lines=8> */
[----:B------:R-:W-:Y:S01]  /*7ae0*/  UIADD3 UR7, UPT, UPT, URZ, -UR11, URZ ;  /* 0x8000000bff077290 */ /* 0x000fe2000fffe0ff */
[----:B------:R-:W-:-:S03]  /*7af0*/  IABS R0, UR17 ;  /* 0x0000001100007c13 */ /* 0x000fc60008000000 */
[----:B------:R-:W-:Y:S01]  /*7b00*/  UIMAD UR7, UR7, UR6, URZ ;  /* 0x00000006070772a4 */ /* 0x000fe2000f8e02ff */
[----:B------:R-:W-:-:S03]  /*7b10*/  R2UR UR15, R0 ;  /* 0x00000000000f72ca */ /* 0x000fc600000e0000 */
[----:B------:R-:W-:-:S07]  /*7b20*/  UIMAD.WIDE.U32 UR10, UR11, UR7, UR10 ;  /* 0x000000070b0a72a5 */ /* 0x000fce000f8e000a */
[----:B------:R-:W-:Y:S02]  /*7b30*/  UMOV UR14, UR11 ;  /* 0x0000000b000e7c82 */ /* 0x000fe40008000000 */
[----:B------:R-:W-:-:S07]  /*7b40*/  UIMAD.WIDE.U32 UR10, UR14, UR8, URZ ;  /* 0x000000080e0a72a5 */ /* 0x000fce000f8e00ff */
[----:B------:R-:W-:Y:S02]  /*7b50*/  UMOV UR10, UR11 ;  /* 0x0000000b000a7c82 */ /* 0x000fe40008000000 */
[----:B------:R-:W-:Y:S02]  /*7b60*/  UIMAD UR7, UR10, UR16, UR8 ;  /* 0x000000100a0772a4 */ /* 0x000fe4000f8e0208 */
[----:B------:R-:W-:Y:S02]  /*7b70*/  UIMAD.WIDE.U32 UR10, UR14, UR15, URZ ;  /* 0x0000000f0e0a72a5 */ /* 0x000fe4000f8e00ff */
[----:B------:R-:W-:-:S05]  /*7b80*/  UISETP.GT.U32.AND UP1, UPT, UR6, UR7, UPT ;  /* 0x000000070600728c */ /* 0x000fca000bf24070 */
[----:B------:R-:W-:Y:S02]  /*7b90*/  UMOV UR8, UR11 ;  /* 0x0000000b00087c82 */ /* 0x000fe40008000000 */
[----:B------:R-:W-:-:S04]  /*7ba0*/  UIMAD UR10, UR8, UR16, UR15 ;  /* 0x00000010080a72a4 */ /* 0x000fc8000f8e020f */
[----:B------:R-:W-:Y:S02]  /*7bb0*/  @!UP1 UIADD3 UR7, UPT, UPT, UR7, -UR6, URZ ;  /* 0x8000000607079290 */ /* 0x000fe4000fffe0ff */
[----:B------:R-:W-:Y:S01]  /*7bc0*/  UISETP.GT.U32.AND UP3, UPT, UR6, UR10, UPT ;  /* 0x0000000a0600728c */ /* 0x000fe2000bf64070 */
[----:B--2---:R-:W-:Y:S10]  /*7bd0*/  @!P1 BRA `(.L_x_50) ;  /* 0x00000054007c9947 */ /* 0x004ff40003800000 */
.L_x_187:
[----:B------:R-:W-:Y:S01]  /*7be0*/  UISETP.GT.U32.AND UP1, UPT, UR6, UR7, UPT ;  /* 0x000000070600728c */ /* 0x000fe2000bf24070 */
[----:B------:R-:W-:Y:S01]  /*7bf0*/  @!P0 MOV R0, 0x2000 ;  /* 0x0000200000008802 */ /* 0x000fe20000000f00 */
[----:B------:R-:W-:Y:S01]  /*7c00*/  @!UP3 UIADD3 UR10, UPT, UPT, UR10, -UR6, URZ ;  /* 0x800000060a0ab290 */ /* 0x000fe2000fffe0ff */
[----:B------:R-:W-:Y:S01]  /*7c10*/  @!P0 MOV R2, 0x2000 ;  /* 0x0000200000028802 */ /* 0x000fe20000000f00 */
[----:B------:R-:W-:Y:S01]  /*7c20*/  UISETP.GE.AND UP4, UPT, UR21, URZ, UPT ;  /* 0x000000ff1500728c */ /* 0x000fe2000bf86270 */
[----:B------:R1:W-:Y:S01]  /*7c30*/  @!P0 SYNCS.ARRIVE.TRANS64 RZ, [UR20+0x18210], R0 ;  /* 0x01821000ffff89a7 */ /* 0x0003e20008000014 */
[----:B------:R-:W-:Y:S01]  /*7c40*/  UISETP.GE.U32.AND UP6, UPT, UR10, UR6, UPT ;  /* 0x000000060a00728c */ /* 0x000fe2000bfc6070 */
[----:B------:R-:W2:Y:S04]  /*7c50*/  LDCU.64 UR22, c[0x0][0x348] ;  /* 0x00006900ff1677ac */ /* 0x000ea80008000a00 */
[----:B------:R-:W-:-:S02]  /*7c60*/  @!UP1 UIADD3 UR7, UPT, UPT, UR7, -UR6, URZ ;  /* 0x8000000607079290 */ /* 0x000fc4000fffe0ff */
[----:B------:R-:W-:Y:S02]  /*7c70*/  ULOP3.LUT UR6, UR17, UR13, URZ, 0x3c, !UPT ;  /* 0x0000000d11067292 */ /* 0x000fe4000f8e3cff */
[----:B------:R-:W-:Y:S02]  /*7c80*/  @!UP3 UIADD3 UR8, UPT, UPT, UR8, 0x1, URZ ;  /* 0x000000010808b890 */ /* 0x000fe4000fffe0ff */
[----:B------:R-:W-:Y:S02]  /*7c90*/  UISETP.GE.AND UP3, UPT, UR6, URZ, UPT ;  /* 0x000000ff0600728c */ /* 0x000fe4000bf66270 */
[----:B------:R-:W-:Y:S02]  /*7ca0*/  @UP6 UIADD3 UR8, UPT, UPT, UR8, 0x1, URZ ;  /* 0x0000000108086890 */ /* 0x000fe4000fffe0ff */
[----:B------:R-:W-:Y:S02]  /*7cb0*/  @!UP4 UIADD3 UR7, UPT, UPT, -UR7, URZ, URZ ;  /* 0x000000ff0707c290 */ /* 0x000fe4000fffe1ff */
[----:B------:R-:W-:-:S02]  /*7cc0*/  ULOP3.LUT UR10, URZ, UR13, URZ, 0x33, !UPT ;  /* 0x0000000dff0a7292 */ /* 0x000fc4000f8e33ff */
[----:B------:R-:W-:Y:S01]  /*7cd0*/  UISETP.NE.AND UP4, UPT, UR13, URZ, UPT ;  /* 0x000000ff0d00728c */ /* 0x000fe2000bf85270 */
[----:B------:R-:W-:Y:S01]  /*7ce0*/  UMOV UR6, UR8 ;  /* 0x0000000800067c82 */ /* 0x000fe20008000000 */
[----:B--2---:R-:W-:Y:S02]  /*7cf0*/  UIADD3 UR14, UP1, UPT, UR22, 0x40, URZ ;  /* 0x00000040160e7890 */ /* 0x004fe4000ff3e0ff */
[----:B------:R-:W-:Y:S02]  /*7d00*/  USEL UR7, UR10, UR7, !UP4 ;  /* 0x000000070a077287 */ /* 0x000fe4000e000000 */
[----:B------:R-:W-:Y:S02]  /*7d10*/  @!UP3 UIADD3 UR6, UPT, UPT, -UR6, URZ, URZ ;  /* 0x000000ff0606b290 */ /* 0x000fe4000fffe1ff */
[----:B------:R-:W-:Y:S02]  /*7d20*/  ULEA UR7, UR12, UR7, 0x3 ;  /* 0x000000070c077291 */ /* 0x000fe4000f8e18ff */
[----:B------:R-:W-:-:S02]  /*7d30*/  USEL UR6, UR10, UR6, !UP4 ;  /* 0x000000060a067287 */ /* 0x000fc4000e000000 */
[----:B------:R-:W-:Y:S02]  /*7d40*/  UIMAD UR27, UR7, UR33, URZ ;  /* 0x00000021071b72a4 */ /* 0x000fe4000f8e02ff */
[----:B------:R-:W-:Y:S02]  /*7d50*/  UIADD3 UR11, UPT, UPT, UR20, 0x18190, URZ ;  /* 0x00018190140b7890 */ /* 0x000fe4000fffe0ff */
[----:B------:R-:W-:Y:S02]  /*7d60*/  USHF.L.U32 UR13, UR4, 0x1f, URZ ;  /* 0x0000001f040d7899 */ /* 0x000fe400080006ff */
[----:B------:R-:W-:Y:S02]  /*7d70*/  UIADD3 UR16, UPT, UPT, UR20, 0x10000, URZ ;  /* 0x0001000014107890 */ /* 0x000fe4000fffe0ff */
[----:B------:R-:W-:Y:S02]  /*7d80*/  UIADD3.X UR15, UPT, UPT, URZ, UR23, URZ, UP1, !UPT ;  /* 0x00000017ff0f7290 */ /* 0x000fe40008ffe4ff */
[----:B------:R-:W-:Y:S01]  /*7d90*/  UIADD3 UR17, UPT, UPT, UR20, 0x18210, URZ ;  /* 0x0001821014117890 */ /* 0x000fe2000fffe0ff */
[----:B-1----:R-:W-:Y:S01]  /*7da0*/  MOV R0, UR13 ;  /* 0x0000000d00007c02 */ /* 0x002fe20008000f00 */
[----:B------:R-:W-:-:S02]  /*7db0*/  ULEA UR19, UR6, UR27, 0x8 ;  /* 0x0000001b06137291 */ /* 0x000fc4000f8e40ff */
[----:B------:R-:W-:Y:S01]  /*7dc0*/  ULEA UR25, UR5, UR11, 0x3 ;  /* 0x0000000b05197291 */ /* 0x000fe2000f8e18ff */
[----:B------:R-:W-:Y:S01]  /*7dd0*/  UMOV UR18, URZ ;  /* 0x000000ff00127c82 */ /* 0x000fe20008000000 */
[----:B------:R-:W-:-:S05]  /*7de0*/  NOP ;  /* 0x0000000000007918 */ /* 0x000fca0000000000 */
[----:B------:R1:W-:Y:S02]  /*7df0*/  UTMALDG.2D [UR16], [UR14] ;  /* 0x000000100e0075b4 */ /* 0x0003e40008008000 */
[----:B------:R-:W2:Y:S01]  /*7e00*/  SYNCS.PHASECHK.TRANS64.TRYWAIT P1, [UR25+0x40], R0 ;  /* 0x00004000ff0075a7 */ /* 0x000ea20008021119 */
[----:B------:R-:W-:-:S04]  /*7e10*/  UIADD3 UR7, UP1, UPT, UR22, 0x100, URZ ;  /* 0x0000010016077890 */ /* 0x000fc8000ff3e0ff */
[----:B------:R-:W-:Y:S01]  /*7e20*/  UIADD3.X UR6, UPT, UPT, URZ, UR23, URZ, UP1, !UPT ;  /* 0x00000017ff067290 */ /* 0x000fe20008ffe4ff */
[----:B-12---:R-:W-:Y:S11]  /*7e30*/  @!P1 BRA `(.L_x_51) ;  /* 0x0000005000f09947 */ /* 0x006ff60003800000 */
.L_x_188:
[----:B------:R-:W-:Y:S01]  /*7e40*/  ULOP3.LUT UR7, UR7, UR6, URZ, 0x3c, !UPT ;  /* 0x0000000607077292 */ /* 0x000fe2000f8e3cff */
[----:B------:R-:W-:Y:S01]  /*7e50*/  SHF.L.U32 R0, R4, 0x1f, RZ ;  /* 0x0000001f04007819 */ /* 0x000fe200000006ff */
[----:B------:R-:W-:Y:S01]  /*7e60*/  ULEA UR24, UR5, UR20, 0xd ;  /* 0x0000001405187291 */ /* 0x000fe2000f8e68ff */
[----:B------:R1:W-:Y:S01]  /*7e70*/  @!P0 SYNCS.ARRIVE.TRANS64 RZ, [UR25], R2 ;  /* 0x00000002ffff89a7 */ /* 0x0003e20008000019 */
[----:B------:R-:W-:Y:S01]  /*7e80*/  ULOP3.LUT UR6, UR7, UR6, URZ, 0x3c, !UPT ;  /* 0x0000000607067292 */ /* 0x000fe2000f8e3cff */
[----:B------:R-:W-:-:S03]  /*7e90*/  UMOV UR26, URZ ;  /* 0x000000ff001a7c82 */ /* 0x000fc60008000000 */
[----:B------:R-:W-:Y:S01]  /*7ea0*/  ULOP3.LUT UR7, UR7, UR6, URZ, 0x3c, !UPT ;  /* 0x0000000607077292 */ /* 0x000fe2000f8e3cff */
[----:B------:R-:W-:-:S08]  /*7eb0*/  NOP ;  /* 0x0000000000007918 */ /* 0x000fd00000000000 */
[----:B------:R1:W-:Y:S01]  /*7ec0*/  UTMALDG.2D [UR24], [UR6] ;  /* 0x00000018060075b4 */ /* 0x0003e20008008000 */
[----:B------:R-:W2:Y:S02]  /*7ed0*/  SYNCS.PHASECHK.TRANS64.TRYWAIT P1, [UR20+0x18228], R0 ;  /* 0x01822800ff0075a7 */ /* 0x000ea40008021114 */
[----:B-12---:R-:W-:Y:S05]  /*7ee0*/  @!P1 BRA `(.L_x_52) ;  /* 0x0000005000d49947 */ /* 0x006fea0003800000 */
.L_x_189:
[----:B------:R-:W1:Y:S01]  /*7ef0*/  LDCU.64 UR14, c[0x0][0x348] ;  /* 0x00006900ff0e77ac */ /* 0x000e620008000a00 */
[----:B------:R-:W-:Y:S02]  /*7f00*/  @!P0 MOV R0, 0x2000 ;  /* 0x0000200000008802 */ /* 0x000fe40000000f00 */
[----:B------:R-:W-:Y:S01]  /*7f10*/  @!P0 MOV R2, 0x2000 ;  /* 0x0000200000028802 */ /* 0x000fe20000000f00 */
[----:B------:R-:W-:Y:S01]  /*7f20*/  UIADD3 UR5, UPT, UPT, UR5, 0x1, URZ ;  /* 0x0000000105057890 */ /* 0x000fe2000fffe0ff */
[----:B------:R2:W-:Y:S01]  /*7f30*/  @!P0 SYNCS.ARRIVE.TRANS64 RZ, [UR20+0x18218], R0 ;  /* 0x01821800ffff89a7 */ /* 0x0005e20008000014 */
[----:B------:R-:W-:Y:S02]  /*7f40*/  UIADD3 UR16, UPT, UPT, UR20, 0x12000, URZ ;  /* 0x0001200014107890 */ /* 0x000fe4000fffe0ff */
[----:B------:R-:W-:Y:S02]  /*7f50*/  UISETP.NE.AND UP3, UPT, UR5, 0x8, UPT ;  /* 0x000000080500788c */ /* 0x000fe4000bf65270 */
[----:B------:R-:W-:-:S02]  /*7f60*/  UIADD3 UR17, UPT, UPT, UR20, 0x18218, URZ ;  /* 0x0001821814117890 */ /* 0x000fc4000fffe0ff */
[----:B------:R-:W-:Y:S02]  /*7f70*/  USEL UR7, URZ, 0x1, UP3 ;  /* 0x00000001ff077887 */ /* 0x000fe40009800000 */
[----:B------:R-:W-:Y:S02]  /*7f80*/  UIADD3 UR19, UPT, UPT, UR19, 0x80, URZ ;  /* 0x0000008013137890 */ /* 0x000fe4000fffe0ff */
[----:B------:R-:W-:Y:S02]  /*7f90*/  ULOP3.LUT UR10, UR4, UR7, URZ, 0x3c, !UPT ;  /* 0x00000007040a7292 */ /* 0x000fe4000f8e3cff */
[----:B-1----:R-:W-:Y:S02]  /*7fa0*/  UIADD3 UR6, UP1, UPT, UR14, 0x40, URZ ;  /* 0x000000400e067890 */ /* 0x002fe4000ff3e0ff */
[----:B------:R-:W-:Y:S02]  /*7fb0*/  USEL UR4, UR5, URZ, UP3 ;  /* 0x000000ff05047287 */ /* 0x000fe40009800000 */
[----:B------:R-:W-:-:S02]  /*7fc0*/  UIADD3.X UR7, UPT, UPT, URZ, UR15, URZ, UP1, !UPT ;  /* 0x0000000fff077290 */ /* 0x000fc40008ffe4ff */
[----:B------:R-:W-:Y:S02]  /*7fd0*/  USHF.L.U32 UR8, UR10, 0x1f, URZ ;  /* 0x0000001f0a087899 */ /* 0x000fe400080006ff */
[----:B------:R-:W-:Y:S01]  /*7fe0*/  ULEA UR13, UR4, UR11, 0x3 ;  /* 0x0000000b040d7291 */ /* 0x000fe2000f8e18ff */
[----:B------:R-:W-:Y:S01]  /*7ff0*/  UMOV UR18, URZ ;  /* 0x000000ff00127c82 */ /* 0x000fe20008000000 */
[----:B------:R-:W-:Y:S02]  /*8000*/  NOP ;  /* 0x0000000000007918 */ /* 0x000fe40000000000 */
[----:B--2---:R-:W-:Y:S01]  /*8010*/  MOV R0, UR8 ;  /* 0x0000000800007c02 */ /* 0x004fe20008000f00 */
[----:B------:R1:W-:Y:S04]  /*8020*/  UTMALDG.2D [UR16], [UR6] ;  /* 0x00000010060075b4 */ /* 0x0003e80008008000 */
[----:B------:R-:W2:Y:S01]  /*8030*/  SYNCS.PHASECHK.TRANS64.TRYWAIT P1, [UR13+0x40], R0 ;  /* 0x00004000ff0075a7 */ /* 0x000ea2000802110d */
[----:B-1----:R-:W-:-:S04]  /*8040*/  UIADD3 UR6, UP1, UPT, UR14, 0x1c0, URZ ;  /* 0x000001c00e067890 */ /* 0x002fc8000ff3e0ff */
[----:B------:R-:W-:Y:S01]  /*8050*/  UIADD3.X UR5, UPT, UPT, URZ, UR15, URZ, UP1, !UPT ;  /* 0x0000000fff057290 */ /* 0x000fe20008ffe4ff */
[----:B--2---:R-:W-:Y:S11]  /*8060*/  @!P1 BRA `(.L_x_53) ;  /* 0x0000005000809947 */ /* 0x004ff60003800000 */
.L_x_190:
[----:B------:R-:W-:Y:S01]  /*8070*/  ULEA UR12, UR4, UR20, 0xd ;  /* 0x00000014040c7291 */ /* 0x000fe2000f8e68ff */
[----:B------:R-:W-:Y:S01]  /*8080*/  PLOP3.LUT P1, PT, PT, PT, UP2, 0x80, 0x8 ;  /* 0x000000000008781c */ /* 0x000fe20003f2f028 */
[----:B------:R-:W-:Y:S01]  /*8090*/  UIADD3 UR4, UPT, UPT, UR4, 0x1, URZ ;  /* 0x0000000104047890 */ /* 0x000fe2000fffe0ff */
[----:B------:R1:W-:Y:S01]  /*80a0*/  @!P0 SYNCS.ARRIVE.TRANS64 RZ, [UR13], R2 ;  /* 0x00000002ffff89a7 */ /* 0x0003e2000800000d */
[----:B------:R-:W-:Y:S01]  /*80b0*/  UMOV UR14, URZ ;  /* 0x000000ff000e7c82 */ /* 0x000fe20008000000 */
[----:B------:R-:W-:Y:S01]  /*80c0*/  UMOV UR7, UR5 ;  /* 0x0000000500077c82 */ /* 0x000fe20008000000 */
[----:B------:R-:W-:Y:S01]  /*80d0*/  UISETP.NE.AND UP1, UPT, UR4, 0x8, UPT ;  /* 0x000000080400788c */ /* 0x000fe2000bf25270 */
[----:B------:R-:W-:Y:S01]  /*80e0*/  UMOV UR15, UR27 ;  /* 0x0000001b000f7c82 */ /* 0x000fe20008000000 */
[----:B------:R-:W-:Y:S01]  /*80f0*/  NOP ;  /* 0x0000000000007918 */ /* 0x000fe20000000000 */
[----:B------:R2:W-:Y:S01]  /*8100*/  UTMALDG.2D [UR12], [UR6] ;  /* 0x0000000c060075b4 */ /* 0x0005e20008008000 */
[----:B------:R-:W-:-:S02]  /*8110*/  USEL UR5, UR4, URZ, UP1 ;  /* 0x000000ff04057287 */ /* 0x000fc40008800000 */
[----:B--2---:R-:W-:-:S04]  /*8120*/  USEL UR6, URZ, 0x1, UP1 ;  /* 0x00000001ff067887 */ /* 0x004fc80008800000 */
[----:B------:R-:W-:Y:S01]  /*8130*/  ULOP3.LUT UR4, UR10, UR6, URZ, 0x3c, !UPT ;  /* 0x000000060a047292 */ /* 0x000fe2000f8e3cff */
[----:B------:R-:W-:Y:S11]  /*8140*/  @!P1 BRA `(.L_x_54) ;  /* 0x0000000000b89947 */ /* 0x000ff60003800000 */
[----:B------:R-:W2:Y:S01]  /*8150*/  LDC R3, c[0x0][0x398] ;  /* 0x0000e600ff037b82 */ /* 0x000ea20000000800 */
[----:B------:R-:W3:Y:S01]  /*8160*/  LDCU.64 UR6, c[0x0][0x348] ;  /* 0x00006900ff0677ac */ /* 0x000ee20008000a00 */
[----:B-1----:R-:W-:Y:S01]  /*8170*/  @!P0 MOV R2, 0x2000 ;  /* 0x0000200000028802 */ /* 0x002fe20000000f00 */
[----:B------:R-:W-:Y:S01]  /*8180*/  UMOV UR8, 0x80 ;  /* 0x0000008000087882 */ /* 0x000fe20000000000 */
[----:B------:R-:W-:Y:S01]  /*8190*/  UMOV UR14, URZ ;  /* 0x000000ff000e7c82 */ /* 0x000fe20008000000 */
[----:B------:R-:W-:Y:S01]  /*81a0*/  UMOV UR18, URZ ;  /* 0x000000ff00127c82 */ /* 0x000fe20008000000 */
[----:B---3--:R-:W-:Y:S02]  /*81b0*/  UIADD3 UR24, UP3, UPT, UR6, 0x100, URZ ;  /* 0x0000010006187890 */ /* 0x008fe4000ff7e0ff */
[----:B------:R-:W-:Y:S02]  /*81c0*/  UIADD3 UR22, UP1, UPT, UR6, 0x1c0, URZ ;  /* 0x000001c006167890 */ /* 0x000fe4000ff3e0ff */
[----:B------:R-:W-:-:S02]  /*81d0*/  UIADD3.X UR25, UPT, UPT, URZ, UR7, URZ, UP3, !UPT ;  /* 0x00000007ff197290 */ /* 0x000fc40009ffe4ff */
[----:B------:R-:W-:-:S12]  /*81e0*/  UIADD3.X UR23, UPT, UPT, URZ, UR7, URZ, UP1, !UPT ;  /* 0x00000007ff177290 */ /* 0x000fd80008ffe4ff */
.L_x_57:
[----:B------:R-:W-:Y:S02]  /*81f0*/  USHF.L.U32 UR7, UR4, 0x1f, URZ ;  /* 0x0000001f04077899 */ /* 0x000fe400080006ff */
[----:B------:R-:W-:Y:S02]  /*8200*/  ULEA UR13, UR5, UR11, 0x3 ;  /* 0x0000000b050d7291 */ /* 0x000fe4000f8e18ff */
[----:B------:R-:W-:Y:S02]  /*8210*/  UIADD3 UR6, UPT, UPT, UR5, 0x1, URZ ;  /* 0x0000000105067890 */ /* 0x000fe4000fffe0ff */
[----:B------:R-:W-:Y:S02]  /*8220*/  MOV R0, UR7 ;  /* 0x0000000700007c02 */ /* 0x000fe40008000f00 */
[----:B------:R-:W-:-:S03]  /*8230*/  UISETP.NE.AND UP1, UPT, UR6, 0x8, UPT ;  /* 0x000000080600788c */ /* 0x000fc6000bf25270 */
[----:B------:R-:W1:Y:S01]  /*8240*/  SYNCS.PHASECHK.TRANS64.TRYWAIT P1, [UR13+0x40], R0 ;  /* 0x00004000ff0075a7 */ /* 0x000e62000802110d */
[----:B------:R-:W-:-:S04]  /*8250*/  USEL UR10, URZ, 0x1, UP1 ;  /* 0x00000001ff0a7887 */ /* 0x000fc80008800000 */
[----:B------:R-:W-:Y:S01]  /*8260*/  ULOP3.LUT UR10, UR4, UR10, URZ, 0x3c, !UPT ;  /* 0x0000000a040a7292 */ /* 0x000fe2000f8e3cff */
[----:B-1-3--:R-:W-:Y:S11]  /*8270*/  @!P1 BRA `(.L_x_55) ;  /* 0x00000050000c9947 */ /* 0x00aff60003800000 */
.L_x_191:
[----:B------:R-:W-:Y:S01]  /*8280*/  USEL UR4, UR6, URZ, UP1 ;  /* 0x000000ff06047287 */ /* 0x000fe20008800000 */
[----:B------:R-:W-:Y:S01]  /*8290*/  @!P0 IMAD.MOV.U32 R0, RZ, RZ, 0x2000 ;  /* 0x00002000ff008424 */ /* 0x000fe200078e00ff */
[----:B------:R-:W-:Y:S01]  /*82a0*/  USHF.L.U32 UR7, UR10, 0x1f, URZ ;  /* 0x0000001f0a077899 */ /* 0x000fe200080006ff */
[----:B------:R-:W-:Y:S01]  /*82b0*/  NOP ;  /* 0x0000000000007918 */ /* 0x000fe20000000000 */
[----:B------:R-:W-:Y:S01]  /*82c0*/  UIADD3 UR15, UPT, UPT, UR27, UR8, URZ ;  /* 0x000000081b0f7290 */ /* 0x000fe2000fffe0ff */
[----:B------:R1:W-:Y:S01]  /*82d0*/  @!P0 SYNCS.ARRIVE.TRANS64 RZ, [UR13], R0 ;  /* 0x00000000ffff89a7 */ /* 0x0003e2000800000d */
[----:B------:R-:W-:Y:S01]  /*82e0*/  ULEA UR12, UR5, UR20, 0xd ;  /* 0x00000014050c7291 */ /* 0x000fe2000f8e68ff */
[----:B------:R-:W-:Y:S01]  /*82f0*/  NOP ;  /* 0x0000000000007918 */ /* 0x000fe20000000000 */
[----:B------:R-:W-:-:S07]  /*8300*/  ULEA UR17, UR4, UR11, 0x3 ;  /* 0x0000000b04117291 */ /* 0x000fce000f8e18ff */
[----:B------:R3:W-:Y:S01]  /*8310*/  UTMALDG.2D [UR12], [UR24] ;  /* 0x0000000c180075b4 */ /* 0x0007e20008008000 */
[----:B------:R-:W-:Y:S02]  /*8320*/  UIADD3 UR8, UPT, UPT, UR8, 0x80, URZ ;  /* 0x0000008008087890 */ /* 0x000fe4000fffe0ff */
[----:B------:R-:W-:-:S04]  /*8330*/  ULEA UR16, UR4, UR20, 0xd ;  /* 0x0000001404107291 */ /* 0x000fc8000f8e68ff */
[----:B--2---:R-:W-:Y:S02]  /*8340*/  ISETP.LE.AND P1, PT, R3, UR8, PT ;  /* 0x0000000803007c0c */ /* 0x004fe4000bf23270 */
[----:B-1----:R-:W-:-:S04]  /*8350*/  MOV R0, UR7 ;  /* 0x0000000700007c02 */ /* 0x002fc80008000f00 */
[----:B------:R-:W1:Y:S02]  /*8360*/  SYNCS.PHASECHK.TRANS64.TRYWAIT P2, [UR17+0x40], R0 ;  /* 0x00004000ff0075a7 */ /* 0x000e640008041111 */
[----:B-1-3--:R-:W-:Y:S05]  /*8370*/  @!P2 BRA `(.L_x_56) ;  /* 0x0000004c00dca947 */ /* 0x00afea0003800000 */
.L_x_192:
[----:B------:R-:W-:Y:S01]  /*8380*/  UIADD3 UR4, UPT, UPT, UR4, 0x1, URZ ;  /* 0x0000000104047890 */ /* 0x000fe2000fffe0ff */
[----:B------:R-:W-:-:S03]  /*8390*/  NOP ;  /* 0x0000000000007918 */ /* 0x000fc60000000000 */
[----:B------:R-:W-:Y:S01]  /*83a0*/  UISETP.NE.AND UP1, UPT, UR4, 0x8, UPT ;  /* 0x000000080400788c */ /* 0x000fe2000bf25270 */
[----:B------:R3:W-:Y:S01]  /*83b0*/  @!P0 SYNCS.ARRIVE.TRANS64 RZ, [UR17], R2 ;  /* 0x00000002ffff89a7 */ /* 0x0007e20008000011 */
[----:B------:R-:W-:Y:S01]  /*83c0*/  UMOV UR19, UR15 ;  /* 0x0000000f00137c82 */ /* 0x000fe20008000000 */
[----:B------:R-:W-:Y:S01]  /*83d0*/  NOP ;  /* 0x0000000000007918 */ /* 0x000fe20000000000 */
[----:B------:R-:W-:Y:S01]  /*83e0*/  USEL UR6, URZ, 0x1, UP1 ;  /* 0x00000001ff067887 */ /* 0x000fe20008800000 */
[----:B------:R3:W-:Y:S01]  /*83f0*/  UTMALDG.2D [UR16], [UR22] ;  /* 0x00000010160075b4 */ /* 0x0007e20008008000 */
[----:B------:R-:W-:Y:S02]  /*8400*/  USEL UR5, UR4, URZ, UP1 ;  /* 0x000000ff04057287 */ /* 0x000fe40008800000 */
[----:B------:R-:W-:Y:S01]  /*8410*/  ULOP3.LUT UR4, UR10, UR6, URZ, 0x3c, !UPT ;  /* 0x000000060a047292 */ /* 0x000fe2000f8e3cff */
[----:B------:R-:W-:Y:S11]  /*8420*/  @!P1 BRA `(.L_x_57) ;  /* 0xfffffffc00709947 */ /* 0x000ff6000383ffff */
.L_x_54:
[----:B------:R-:W-:Y:S01]  /*8430*/  UIADD3 UR21, UPT, UPT, UR21, 0xa0, URZ ;  /* 0x000000a015157890 */ /* 0x000fe2000fffe0ff */
[----:B------:R-:W-:-:S03]  /*8440*/  LOP3.LUT R4, R4, 0x1, RZ, 0x3c, !PT ;  /* 0x0000000104047812 */ /* 0x000fc600078e3cff */
[----:B------:R-:W-:-:S06]  /*8450*/  UISETP.GE.AND UP1, UPT, UR21, UR31, UPT ;  /* 0x0000001f1500728c */ /* 0x000fcc000bf26270 */
[----:B------:R-:W-:-:S13]  /*8460*/  PLOP3.LUT P0, PT, PT, PT, UP1, 0x80, 0x8 ;  /* 0x000000000008781c */ /* 0x000fda0003f0f018 */
[----:B------:R-:W-:Y:S05]  /*8470*/  @!P0 BRA `(.L_x_58) ;  /* 0xfffffff4000c8947 */ /* 0x000fea000383ffff */
.L_x_49:
[----:B------:R-:W-:Y:S06]  /*8480*/  BAR.SYNC.DEFER_BLOCKING 0x1 ;  /* 0x0040000000007b1d */ /* 0x000fec0000010000 */
.L_x_59:
[----:B------:R-:W-:-:S08]  /*8490*/  NOP ;  /* 0x0000000000007918 */ /* 0x000fd00000000000 */
[----:B------:R-:W2:Y:S02]  /*84a0*/  USETMAXREG.TRY_ALLOC.CTAPOOL UP0, 0x50 ;  /* 0x00000050000079c8 */ /* 0x000ea40008000600 */
[----:B--2---:R-:W-:-:S13]  /*84b0*/  PLOP3.LUT P0, PT, PT, PT, UP0, 0x80, 0x8 ;  /* 0x000000000008781c */ /* 0x004fda0003f0f008 */
[----:B------:R-:W-:Y:S05]  /*84c0*/  @!P0 BRA `(.L_x_59) ;  /* 0xfffffffc00f08947 */ /* 0x000fea000383ffff */
[----:B------:R-:W-:Y:S05]  /*84d0*/  BRA `(.L_x_1) ;  /* 0xffffff7c001c7947 */ /* 0x000fea000383ffff */
.L_x_0:
[----:B------:R-:W-:-:S08]  /*84e0*/  NOP ;  /* 0x0000000000007918 */ /* 0x000fd00000000000 */
[----:B------:R-:W1:Y:S02]  /*84f0*/  USETMAXREG.TRY_ALLOC.CTAPOOL UP0, 0x100 ;  /* 0x00000100000079c8 */ /* 0x000e640008000600 */
[----:B-1----:R-:W-:-:S13]  /*8500*/  PLOP3.LUT P0, PT, PT, PT, UP0, 0x80, 0x8 ;  /* 0x000000000008781c */ /* 0x002fda0003f0f008 */
[----:B------:R-:W-:Y:S05]  /*8510*/  @!P0 BRA `(.L_x_0) ;  /* 0xfffffffc00f08947 */ /* 0x000fea000383ffff */
[----:B------:R-:W1:Y:S02]  /*8520*/  S2R R0, SR_TID.X ;  /* 0x0000000000007919 */ /* 0x000e640000002100 */
[----:B-1----:R-:W-:-:S13]  /*8530*/  ISETP.GE.U32.AND P1, PT, R0, 0x20, PT ;  /* 0x000000200000780c */ /* 0x002fda0003f26070 */
[----:B------:R-:W-:Y:S05]  /*8540*/  @P1 BRA `(.L_x_60) ;  /* 0x0000000000b01947 */ /* 0x000fea0003800000 */
[----:B------:R-:W1:Y:S01]  /*8550*/  S2UR UR5, SR_CgaCtaId ;  /* 0x00000000000579c3 */ /* 0x000e620000008800 */
[----:B------:R-:W-:Y:S01]  /*8560*/  NOP ;  /* 0x0000000000007918 */ /* 0x000fe20000000000 */
[----:B------:R-:W-:Y:S02]  /*8570*/  UMOV UR4, 0x40 ;  /* 0x0000004000047882 */ /* 0x000fe40000000000 */
[----:B-1----:R-:W-:-:S09]  /*8580*/  ULEA UR4, UR5, UR4, 0x18 ;  /* 0x0000000405047291 */ /* 0x002fd2000f8ec0ff */
[----:B------:R-:W1:Y:S02]  /*8590*/  LDS.U8 R0, [UR4] ;  /* 0x00000004ff007984 */ /* 0x000e640008000000 */
[----:B-1----:R-:W-:-:S13]  /*85a0*/  ISETP.NE.AND P0, PT, R0, RZ, PT ;  /* 0x000000ff0000720c */ /* 0x002fda0003f05270 */
[----:B------:R-:W-:Y:S05]  /*85b0*/  @P0 BRA `(.L_x_61) ;  /* 0x00000000007c0947 */ /* 0x000fea0003800000 */
[----:B------:R-:W-:-:S13]  /*85c0*/  ELECT P0, URZ, PT ;  /* 0x0000000000ff782f */ /* 0x000fda0003800000 */
[----:B------:R-:W-:Y:S05]  /*85d0*/  @!P0 BRA `(.L_x_62) ;  /* 0x0000000000848947 */ /* 0x000fea0003800000 */
[----:B------:R-:W-:Y:S01]  /*85e0*/  UMOV UR4, 0x10 ;  /* 0x0000001000047882 */ /* 0x000fe20000000000 */
[----:B------:R-:W-:-:S04]  /*85f0*/  IMAD.MOV.U32 R2, RZ, RZ, 0xffff ;  /* 0x0000ffffff027424 */ /* 0x000fc800078e00ff */
[----:B------:R-:W-:Y:S04]  /*8600*/  DEPBAR.LE SB1, 0x36 ;  /* 0x00009d800000791a */ /* 0x000fe80000000000 */
[----:B------:R-:W1:Y:S02]  /*8610*/  UTCATOMSWS.FIND_AND_SET.ALIGN UP0, UR4, UR4 ;  /* 0x00000004000475e3 */ /* 0x000e640008000800 */
[----:B-1----:R-:W-:Y:S01]  /*8620*/  PLOP3.LUT P0, PT, PT, PT, UP0, 0x80, 0x8 ;  /* 0x000000000008781c */ /* 0x002fe20003f0f008 */
[----:B------:R-:W-:-:S03]  /*8630*/  IMAD.U32 R5, RZ, RZ, UR4 ;  /* 0x00000004ff057e24 */ /* 0x000fc6000f8e00ff */
[----:B------:R-:W-:-:S04]  /*8640*/  SEL R0, RZ, 0xffffffff, !P0 ;  /* 0xffffffffff007807 */ /* 0x000fc80004000000 */
[----:B------:R-:W-:Y:S01]  /*8650*/  ISETP.NE.AND P0, PT, R0, RZ, PT ;  /* 0x000000ff0000720c */ /* 0x000fe20003f05270 */
[----:B------:R-:W-:-:S12]  /*8660*/  IMAD.MOV.U32 R0, RZ, RZ, 0x1 ;  /* 0x00000001ff007424 */ /* 0x000fd800078e00ff */
[----:B------:R-:W-:Y:S05]  /*8670*/  @P0 BRA `(.L_x_63) ;  /* 0x0000000000240947 */ /* 0x000fea0003800000 */
.L_x_64:
[----:B------:R-:W-:Y:S05]  /*8680*/  NANOSLEEP 0x64 ;  /* 0x000000640000795d */ /* 0x000fea0003800000 */
[----:B------:R-:W-:-:S05]  /*8690*/  UMOV UR4, 0x10 ;  /* 0x0000001000047882 */ /* 0x000fca0000000000 */
[----:B------:R-:W-:Y:S04]  /*86a0*/  DEPBAR.LE SB1, 0x36 ;  /* 0x00009d800000791a */ /* 0x000fe80000000000 */
[----:B------:R-:W1:Y:S02]  /*86b0*/  UTCATOMSWS.FIND_AND_SET.ALIGN UP0, UR4, UR4 ;  /* 0x00000004000475e3 */ /* 0x000e640008000800 */
[----:B-1----:R-:W-:Y:S01]  /*86c0*/  PLOP3.LUT P0, PT, PT, PT, UP0, 0x80, 0x8 ;  /* 0x000000000008781c */ /* 0x002fe20003f0f008 */
[----:B------:R-:W-:-:S03]  /*86d0*/  IMAD.U32 R5, RZ, RZ, UR4 ;  /* 0x00000004ff057e24 */ /* 0x000fc6000f8e00ff */
[----:B------:R-:W-:-:S04]  /*86e0*/  SEL R3, RZ, 0xffffffff, !P0 ;  /* 0xffffffffff037807 */ /* 0x000fc80004000000 */
[----:B------:R-:W-:-:S13]  /*86f0*/  ISETP.NE.AND P0, PT, R3, RZ, PT ;  /* 0x000000ff0300720c */ /* 0x000fda0003f05270 */
[----:B------:R-:W-:Y:S05]  /*8700*/  @!P0 BRA `(.L_x_64) ;  /* 0xfffffffc00dc8947 */ /* 0x000fea000383ffff */
.L_x_63:
[C---:B------:R-:W-:Y:S01]  /*8710*/  VIADD R3, R5.reuse, 0x10 ;  /* 0x0000001005037836 */ /* 0x040fe20000000000 */
[----:B------:R-:W-:Y:S01]  /*8720*/  UMOV UR4, 0x50 ;  /* 0x0000005000047882 */ /* 0x000fe20000000000 */
[----:B------:R-:W-:Y:S01]  /*8730*/  SHF.L.U32 R2, R2, R5, RZ ;  /* 0x0000000502027219 */ /* 0x000fe200000006ff */
[----:B------:R-:W-:Y:S01]  /*8740*/  ULEA UR4, UR5, UR4, 0x18 ;  /* 0x0000000405047291 */ /* 0x000fe2000f8ec0ff */
[----:B------:R-:W-:Y:S01]  /*8750*/  IMAD.SHL.U32 R5, R5, 0x20, RZ ;  /* 0x0000002005057824 */ /* 0x000fe200078e00ff */
[----:B------:R-:W-:-:S04]  /*8760*/  SHF.L.U32 R3, R0, R3, RZ ;  /* 0x0000000300037219 */ /* 0x000fc800000006ff */
[----:B------:R-:W-:-:S05]  /*8770*/  LOP3.LUT R2, R3, R2, RZ, 0xfc, !PT ;  /* 0x0000000203027212 */ /* 0x000fca00078efcff */
[----:B------:R1:W-:Y:S04]  /*8780*/  ATOMS.OR RZ, [UR4], R2 ;  /* 0x00000002ffff798c */ /* 0x0003e8000b000004 */
[----:B------:R1:W-:Y:S01]  /*8790*/  STS [UR20], R5 ;  /* 0x00000005ff007988 */ /* 0x0003e20008000814 */
[----:B------:R-:W-:Y:S05]  /*87a0*/  BRA `(.L_x_62) ;  /* 0x0000000000107947 */ /* 0x000fea0003800000 */
.L_x_61:
[----:B------:R-:W-:Y:S02]  /*87b0*/  MOV R0, 0xffffffff ;  /* 0xffffffff00007802 */ /* 0x000fe40000000f00 */
[----:B------:R-:W-:-:S03]  /*87c0*/  MOV R2, 0x87f0 ;  /* 0x000087f000027802 */ /* 0x000fc60000000f00 */
[----:B------:R1:W-:Y:S04]  /*87d0*/  STS [UR20], R0 ;  /* 0x00000000ff007988 */ /* 0x0003e80008000814 */
[----:B-1----:R-:W-:Y:S05]  /*87e0*/  CALL.REL.NOINC `($__internal_1_$__cuda_sm10x_tcgen05_guardrail_trap_phase_invalid_during_alloc) ;  /* 0x0000004c006c7944 */ /* 0x002fea0003c00000 */
.L_x_62:
[----:B------:R-:W-:Y:S05]  /*87f0*/  WARPSYNC.ALL ;  /* 0x0000000000007948 */ /* 0x000fea0003800000 */
[----:B------:R-:W-:Y:S01]  /*8800*/  NOP ;  /* 0x0000000000007918 */ /* 0x000fe20000000000 */
.L_x_60:
[----:B------:R-:W2:Y:S08]  /*8810*/  S2UR UR6, SR_CgaCtaId ;  /* 0x00000000000679c3 */ /* 0x000eb00000008800 */
[----:B------:R-:W-:Y:S01]  /*8820*/  BAR.SYNC.DEFER_BLOCKING 0x0, 0x80 ;  /* 0x0002000000007b1d */ /* 0x000fe20000010000 */
[----:B------:R-:W-:-:S05]  /*8830*/  IMAD.MOV.U32 R6, RZ, RZ, 0x5040302 ;  /* 0x05040302ff067424 */ /* 0x000fca00078e00ff */
[----:B------:R-:W-:Y:S01]  /*8840*/  UMOV UR4, 0x400 ;  /* 0x0000040000047882 */ /* 0x000fe20000000000 */
[----:B------:R-:W3:Y:S01]  /*8850*/  S2R R8, SR_TID.X ;  /* 0x0000000000087919 */ /* 0x000ee20000002100 */
[----:B--2---:R-:W-:-:S09]  /*8860*/  ULEA UR4, UR6, UR4, 0x18 ;  /* 0x0000000406047291 */ /* 0x004fd2000f8ec0ff */
[----:B------:R-:W2:Y:S01]  /*8870*/  LDS R0, [UR4] ;  /* 0x00000004ff007984 */ /* 0x000ea20008000800 */
[----:B---3--:R-:W-:Y:S01]  /*8880*/  LOP3.LUT R7, R8, 0x7f, RZ, 0xc0, !PT ;  /* 0x0000007f08077812 */ /* 0x008fe200078ec0ff */
[----:B------:R-:W-:Y:S03]  /*8890*/  BAR.SYNC.DEFER_BLOCKING 0x0, 0x80 ;  /* 0x0002000000007b1d */ /* 0x000fe60000010000 */
[----:B------:R-:W-:Y:S02]  /*88a0*/  ISETP.NE.AND P0, PT, R7, RZ, PT ;  /* 0x000000ff0700720c */ /* 0x000fe40003f05270 */
[----:B--2---:R-:W-:Y:S01]  /*88b0*/  R2UR UR25, R0 ;  /* 0x00000000001972ca */ /* 0x004fe200000e0000 */
[----:B------:R-:W-:-:S14]  /*88c0*/  @P1 BRA `(.L_x_65) ;  /* 0x0000000000181947 */ /* 0x000fdc0003800000 */
[----:B------:R-:W-:Y:S01]  /*88d0*/  ELECT P2, URZ, PT ;  /* 0x0000000000ff782f */ /* 0x000fe20003840000 */
[----:B------:R-:W-:Y:S01]  /*88e0*/  HFMA2 R0, -RZ, RZ, 0, 5.9604644775390625e-08 ;  /* 0x00000001ff007431 */ /* 0x000fe200000001ff */
[----:B------:R-:W-:Y:S01]  /*88f0*/  UMOV UR5, 0x40 ;  /* 0x0000004000057882 */ /* 0x000fe20000000000 */
[----:B------:R-:W-:Y:S01]  /*8900*/  UVIRTCOUNT.DEALLOC.SMPOOL 0x80 ;  /* 0x000000800000784c */ /* 0x000fe20000000000 */
[----:B------:R-:W-:-:S09]  /*8910*/  ULEA UR5, UR6, UR5, 0x18 ;  /* 0x0000000506057291 */ /* 0x000fd2000f8ec0ff */
[----:B------:R2:W-:Y:S03]  /*8920*/  @P2 STS.U8 [UR5], R0 ;  /* 0x00000000ff002988 */ /* 0x0005e60008000005 */
.L_x_65:
[----:B------:R-:W-:Y:S04]  /*8930*/  BSSY.RECONVERGENT B0, `(.L_x_66) ;  /* 0x000000d000007945 */ /* 0x000fe80003800200 */
[----:B------:R-:W-:Y:S05]  /*8940*/  @P0 BRA `(.L_x_67) ;  /* 0x00000000002c0947 */ /* 0x000fea0003800000 */
[----:B------:R-:W-:Y:S02]  /*8950*/  UMOV UR6, 0x1 ;  /* 0x0000000100067882 */ /* 0x000fe40000000000 */
[----:B------:R-:W-:-:S04]  /*8960*/  UIADD3 UR10, UPT, UPT, -UR6, 0x100000, URZ ;  /* 0x00100000060a7890 */ /* 0x000fc8000fffe1ff */
[----:B------:R-:W-:Y:S02]  /*8970*/  USHF.L.U32 UR11, UR10, 0xb, URZ ;  /* 0x0000000b0a0b7899 */ /* 0x000fe400080006ff */
[----:B------:R-:W-:Y:S02]  /*8980*/  USHF.L.U32 UR10, UR10, 0x1, URZ ;  /* 0x000000010a0a7899 */ /* 0x000fe400080006ff */
[----:B------:R-:W-:-:S04]  /*8990*/  UIADD3 UR6, UPT, UPT, -UR6, 0x100000, URZ ;  /* 0x0010000006067890 */ /* 0x000fc8000fffe1ff */
[----:B------:R-:W-:Y:S02]  /*89a0*/  USHF.L.U32 UR7, UR6, 0xb, URZ ;  /* 0x0000000b06077899 */ /* 0x000fe400080006ff */
[----:B------:R-:W-:Y:S01]  /*89b0*/  USHF.L.U32 UR6, UR6, 0x1, URZ ;  /* 0x0000000106067899 */ /* 0x000fe200080006ff */
[----:B------:R-:W3:Y:S03]  /*89c0*/  FENCE.VIEW.ASYNC.S ;  /* 0x00000000000073c6 */ /* 0x000ee60000000000 */
[----:B---3--:R3:W4:Y:S08]  /*89d0*/  SYNCS.EXCH.64 URZ, [UR4+0x18210], UR10 ;  /* 0x0182100a04ff75b2 */ /* 0x0087300008000100 */
[----:B------:R3:W1:Y:S01]  /*89e0*/  SYNCS.EXCH.64 URZ, [UR4+0x18220], UR6 ;  /* 0x0182200604ff75b2 */ /* 0x0006620008000100 */
[----:B------:R-:W-:Y:S01]  /*89f0*/  NOP ;  /* 0x0000000000007918 */ /* 0x000fe20000000000 */
.L_x_67:
[----:B---3--:R-:W-:Y:S05]  /*8a00*/  BSYNC.RECONVERGENT B0 ;  /* 0x0000000000007941 */ /* 0x008fea0003800200 */
.L_x_66:
[----:B-1--4-:R-:W-:Y:S06]  /*8a10*/  BAR.SYNC.DEFER_BLOCKING 0x0, 0x80 ;  /* 0x0002000000007b1d */ /* 0x012fec0000010000 */
[----:B------:R-:W-:Y:S01]  /*8a20*/  BSSY.RECONVERGENT B0, `(.L_x_68) ;  /* 0x000000f000007945 */ /* 0x000fe20003800200 */
[----:B------:R-:W-:Y:S01]  /*8a30*/  @!P0 SYNCS.ARRIVE.TRANS64.A1T0 RZ, [UR4+0x18220], RZ ;  /* 0x018220ffffff89a7 */ /* 0x000fe20008100004 */
[----:B------:R-:W-:Y:S06]  /*8a40*/  BAR.SYNC.DEFER_BLOCKING 0x0, 0x80 ;  /* 0x0002000000007b1d */ /* 0x000fec0000010000 */
        /* <DEDUP_REMOVED lines=8> */
[----:B------:R-:W1:Y:S03]  /*8ad0*/  FENCE.VIEW.ASYNC.S ;  /* 0x00000000000073c6 */ /* 0x000e660000000000 */
[----:B-1----:R1:W3:Y:S08]  /*8ae0*/  SYNCS.EXCH.64 URZ, [UR4+0x18218], UR10 ;  /* 0x0182180a04ff75b2 */ /* 0x0022f00008000100 */
[----:B------:R1:W4:Y:S01]  /*8af0*/  SYNCS.EXCH.64 URZ, [UR4+0x18228], UR6 ;  /* 0x0182280604ff75b2 */ /* 0x0003220008000100 */
[----:B------:R-:W-:Y:S01]  /*8b00*/  NOP ;  /* 0x0000000000007918 */ /* 0x000fe20000000000 */
.L_x_69:
[----:B-1----:R-:W-:Y:S05]  /*8b10*/  BSYNC.RECONVERGENT B0 ;  /* 0x0000000000007941 */ /* 0x002fea0003800200 */
.L_x_68:
[----:B---34-:R-:W-:Y:S06]  /*8b20*/  BAR.SYNC.DEFER_BLOCKING 0x0, 0x80 ;  /* 0x0002000000007b1d */ /* 0x018fec0000010000 */
        /* <DEDUP_REMOVED lines=15> */
.L_x_71:
[----:B-1----:R-:W-:Y:S05]  /*8c20*/  BSYNC.RECONVERGENT B0 ;  /* 0x0000000000007941 */ /* 0x002fea0003800200 */
.L_x_70:
        /* <DEDUP_REMOVED lines=16> */
.L_x_73:
[----:B-1----:R-:W-:Y:S05]  /*8d30*/  BSYNC.RECONVERGENT B0 ;  /* 0x0000000000007941 */ /* 0x002fea0003800200 */
.L_x_72:
        /* <DEDUP_REMOVED lines=16> */
.L_x_75:
[----:B-1----:R-:W-:Y:S05]  /*8e40*/  BSYNC.RECONVERGENT B0 ;  /* 0x0000000000007941 */ /* 0x002fea0003800200 */
.L_x_74:
        /* <DEDUP_REMOVED lines=16> */
.L_x_77:
[----:B-1----:R-:W-:Y:S05]  /*8f50*/  BSYNC.RECONVERGENT B0 ;  /* 0x0000000000007941 */ /* 0x002fea0003800200 */
.L_x_76:
        /* <DEDUP_REMOVED lines=16> */
.L_x_79:
[----:B-1----:R-:W-:Y:S05]  /*9060*/  BSYNC.RECONVERGENT B0 ;  /* 0x0000000000007941 */ /* 0x002fea0003800200 */
.L_x_78:
        /* <DEDUP_REMOVED lines=16> */
.L_x_81:
[----:B-1----:R-:W-:Y:S05]  /*9170*/  BSYNC.RECONVERGENT B0 ;  /* 0x0000000000007941 */ /* 0x002fea0003800200 */
.L_x_80:
        /* <DEDUP_REMOVED lines=16> */
.L_x_83:
[----:B-1----:R-:W-:Y:S05]  /*9280*/  BSYNC.RECONVERGENT B0 ;  /* 0x0000000000007941 */ /* 0x002fea0003800200 */
.L_x_82:
        /* <DEDUP_REMOVED lines=16> */
.L_x_85:
[----:B-1----:R-:W-:Y:S05]  /*9390*/  BSYNC.RECONVERGENT B0 ;  /* 0x0000000000007941 */ /* 0x002fea0003800200 */
.L_x_84:
        /* <DEDUP_REMOVED lines=16> */
.L_x_87:
[----:B-1----:R-:W-:Y:S05]  /*94a0*/  BSYNC.RECONVERGENT B0 ;  /* 0x0000000000007941 */ /* 0x002fea0003800200 */
.L_x_86:
        /* <DEDUP_REMOVED lines=16> */
.L_x_89:
[----:B-1----:R-:W-:Y:S05]  /*95b0*/  BSYNC.RECONVERGENT B0 ;  /* 0x0000000000007941 */ /* 0x002fea0003800200 */
.L_x_88:
        /* <DEDUP_REMOVED lines=16> */
.L_x_91:
[----:B-1----:R-:W-:Y:S05]  /*96c0*/  BSYNC.RECONVERGENT B0 ;  /* 0x0000000000007941 */ /* 0x002fea0003800200 */
.L_x_90:
        /* <DEDUP_REMOVED lines=16> */
.L_x_93:
[----:B-1----:R-:W-:Y:S05]  /*97d0*/  BSYNC.RECONVERGENT B0 ;  /* 0x0000000000007941 */ /* 0x002fea0003800200 */
.L_x_92:
        /* <DEDUP_REMOVED lines=16> */
.L_x_95:
[----:B-1----:R-:W-:Y:S05]  /*98e0*/  BSYNC.RECONVERGENT B0 ;  /* 0x0000000000007941 */ /* 0x002fea0003800200 */
.L_x_94:
        /* <DEDUP_REMOVED lines=16> */
.L_x_97:
[----:B-1----:R-:W-:Y:S05]  /*99f0*/  BSYNC.RECONVERGENT B0 ;  /* 0x0000000000007941 */ /* 0x002fea0003800200 */
.L_x_96:
        /* <DEDUP_REMOVED lines=16> */
.L_x_99:
[----:B-1----:R-:W-:Y:S05]  /*9b00*/  BSYNC.RECONVERGENT B0 ;  /* 0x0000000000007941 */ /* 0x002fea0003800200 */
.L_x_98:
        /* <DEDUP_REMOVED lines=16> */
.L_x_101:
[----:B-1----:R-:W-:Y:S05]  /*9c10*/  BSYNC.RECONVERGENT B0 ;  /* 0x0000000000007941 */ /* 0x002fea0003800200 */
.L_x_100:
[----:B---34-:R-:W-:Y:S01]  /*9c20*/  BAR.SYNC.DEFER_BLOCKING 0x0, 0x80 ;  /* 0x0002000000007b1d */ /* 0x018fe20000010000 */
[----:B------:R-:W-:Y:S01]  /*9c30*/  UIADD3 UR6, UPT, UPT, UR25, 0x80, URZ ;  /* 0x0000008019067890 */ /* 0x000fe2000fffe0ff */
[----:B------:R-:W-:Y:S01]  /*9c40*/  HFMA2 R3, -RZ, RZ, 1.5318393707275390625e-05, 1.5318393707275390625e-05 ;  /* 0x01010101ff037431 */ /* 0x000fe200000001ff */
[----:B------:R-:W-:Y:S01]  /*9c50*/  UIADD3 UR5, UPT, UPT, UR25, 0x100, URZ ;  /* 0x0000010019057890 */ /* 0x000fe2000fffe0ff */
[----:B------:R-:W-:Y:S01]  /*9c60*/  MOV R2, RZ ;  /* 0x000000ff00027202 */ /* 0x000fe20000000f00 */
[----:B------:R-:W-:Y:S01]  /*9c70*/  IMAD.U32 R5, RZ, RZ, UR25 ;  /* 0x00000019ff057e24 */ /* 0x000fe2000f8e00ff */
[----:B------:R-:W-:Y:S01]  /*9c80*/  UMOV UR24, URZ ;  /* 0x000000ff00187c82 */ /* 0x000fe20008000000 */
[----:B------:R-:W-:Y:S02]  /*9c90*/  MOV R4, UR6 ;  /* 0x0000000600047c02 */ /* 0x000fe40008000f00 */
[----:B--2---:R-:W-:Y:S01]  /*9ca0*/  IMAD.U32 R0, RZ, RZ, UR5 ;  /* 0x00000005ff007e24 */ /* 0x004fe2000f8e00ff */
[----:B------:R-:W-:Y:S01]  /*9cb0*/  @!P0 SYNCS.ARRIVE.TRANS64.A1T0 RZ, [UR4+0x182f0], RZ ;  /* 0x0182f0ffffff89a7 */ /* 0x000fe20008100004 */
[----:B------:R-:W-:Y:S04]  /*9cc0*/  STS.64 [UR4+0x18270], R2 ;  /* 0x01827002ff007988 */ /* 0x000fe80008000a04 */
[----:B------:R-:W-:Y:S04]  /*9cd0*/  STS [UR4+0x18278], R6 ;  /* 0x01827806ff007988 */ /* 0x000fe80008000804 */
[----:B------:R-:W-:Y:S04]  /*9ce0*/  STS [UR4+0x18000], R5 ;  /* 0x01800005ff007988 */ /* 0x000fe80008000804 */
[----:B------:R-:W-:Y:S04]  /*9cf0*/  STS [UR4+0x18008], R4 ;  /* 0x01800804ff007988 */ /* 0x000fe80008000804 */
[----:B------:R1:W-:Y:S01]  /*9d00*/  STS [UR4+0x18010], R0 ;  /* 0x01801000ff007988 */ /* 0x0003e20008000804 */
[----:B------:R-:W-:Y:S08]  /*9d10*/  BAR.SYNC.DEFER_BLOCKING 0x1 ;  /* 0x0040000000007b1d */ /* 0x000ff00000010000 */
[----:B-1----:R-:W1:-:S00]  /*9d20*/  USETMAXREG.DEALLOC.CTAPOOL 0x68 ;  /* 0x00000068000079c8 */ /* 0x002e4000080e0500 */
[----:B------:R-:W2:Y:S07]  /*9d30*/  LDCU UR5, c[0x0][0x398] ;  /* 0x00007300ff0577ac */ /* 0x000eae0008000800 */
[----:B------:R-:W3:Y:S01]  /*9d40*/  S2UR UR21, SR_CTAID.X ;  /* 0x00000000001579c3 */ /* 0x000ee20000002500 */
[----:B--2---:R-:W-:-:S04]  /*9d50*/  UIADD3 UR5, UPT, UPT, UR5, 0xff, URZ ;  /* 0x000000ff05057890 */ /* 0x004fc8000fffe0ff */
[----:B------:R-:W-:-:S04]  /*9d60*/  USHF.R.S32.HI UR23, URZ, 0x1f, UR5 ;  /* 0x0000001fff177899 */ /* 0x000fc80008011405 */
[----:B------:R-:W-:-:S04]  /*9d70*/  ULEA.HI UR23, UR23, UR5, URZ, 0x8 ;  /* 0x0000000517177291 */ /* 0x000fc8000f8f40ff */
[----:B------:R-:W-:-:S04]  /*9d80*/  USHF.R.S32.HI UR23, URZ, 0x8, UR23 ;  /* 0x00000008ff177899 */ /* 0x000fc80008011417 */
[----:B------:R-:W-:-:S04]  /*9d90*/  UIMAD UR27, UR9, UR23, URZ ;  /* 0x00000017091b72a4 */ /* 0x000fc8000f8e02ff */
[----:B---3--:R-:W-:Y:S01]  /*9da0*/  UISETP.GE.AND UP0, UPT, UR21, UR27, UPT ;  /* 0x0000001b1500728c */ /* 0x008fe2000bf06270 */
[----:B------:R-:W-:Y:S05]  /*9db0*/  BAR.SYNC.DEFER_BLOCKING 0x1 ;  /* 0x0040000000007b1d */ /* 0x000fea0000010000 */
[----:B------:R-:W-:-:S13]  /*9dc0*/  PLOP3.LUT P2, PT, PT, PT, UP0, 0x80, 0x8 ;  /* 0x000000000008781c */ /* 0x000fda0003f4f008 */
[----:B-1----:R-:W-:Y:S05]  /*9dd0*/  @P2 BRA `(.L_x_102) ;  /* 0x0000002000e42947 */ /* 0x002fea0003800000 */
[----:B------:R-:W1:Y:S01]  /*9de0*/  LDCU UR5, c[0x0][0x398] ;  /* 0x00007300ff0577ac */ /* 0x000e620008000800 */
[----:B------:R-:W-:Y:S01]  /*9df0*/  IMAD.SHL.U32 R68, R8, 0x8, RZ ;  /* 0x0000000808447824 */ /* 0x000fe200078e00ff */
[----:B------:R-:W-:-:S04]  /*9e00*/  USHF.L.U32 UR23, UR23, 0x3, URZ ;  /* 0x0000000317177899 */ /* 0x000fc800080006ff */
[----:B------:R-:W-:Y:S01]  /*9e10*/  LOP3.LUT R68, R68, 0x30, RZ, 0xc0, !PT ;  /* 0x0000003044447812 */ /* 0x000fe200078ec0ff */
[----:B------:R-:W-:Y:S02]  /*9e20*/  UIADD3 UR31, UPT, UPT, UR25, 0xc0, URZ ;  /* 0x000000c0191f7890 */ /* 0x000fe4000fffe0ff */
[----:B------:R-:W-:Y:S02]  /*9e30*/  UIADD3 UR17, UPT, UPT, UR25, 0x140, URZ ;  /* 0x0000014019117890 */ /* 0x000fe4000fffe0ff */
[----:B------:R-:W-:Y:S01]  /*9e40*/  IMAD R68, R7, 0x40, R68 ;  /* 0x0000004007447824 */ /* 0x000fe200078e0244 */
[----:B------:R-:W-:Y:S02]  /*9e50*/  UIADD3 UR26, UPT, UPT, UR25, 0x40, URZ ;  /* 0x00000040191a7890 */ /* 0x000fe4000fffe0ff */
[----:B------:R-:W-:Y:S02]  /*9e60*/  UIADD3 UR30, UPT, UPT, UR25, 0xc1, URZ ;  /* 0x000000c1191e7890 */ /* 0x000fe4000fffe0ff */
[C---:B------:R-:W-:Y:S01]  /*9e70*/  LOP3.LUT R3, R68.reuse, 0x10, RZ, 0x3c, !PT ;  /* 0x0000001044037812 */ /* 0x040fe200078e3cff */
[----:B------:R-:W2:Y:S01]  /*9e80*/  LDCU.64 UR32, c[0x0][0x358] ;  /* 0x00006b00ff2077ac */ /* 0x000ea20008000a00 */
[----:B------:R-:W-:-:S02]  /*9e90*/  LOP3.LUT R2, R68, 0x20, RZ, 0x3c, !PT ;  /* 0x0000002044027812 */ /* 0x000fc400078e3cff */
[----:B------:R-:W-:Y:S01]  /*9ea0*/  LOP3.LUT R0, R68, 0x30, RZ, 0x3c, !PT ;  /* 0x0000003044007812 */ /* 0x000fe200078e3cff */
[----:B-1----:R-:W-:Y:S01]  /*9eb0*/  USHF.R.S32.HI UR6, URZ, 0x1f, UR5 ;  /* 0x0000001fff067899 */ /* 0x002fe20008011405 */
[----:B------:R-:W1:Y:S01]  /*9ec0*/  LDCU UR5, c[0x0][0x398] ;  /* 0x00007300ff0577ac */ /* 0x000e620008000800 */
[----:B------:R-:W-:Y:S01]  /*9ed0*/  UIADD3 UR29, UPT, UPT, UR25, 0x141, URZ ;  /* 0x00000141191d7890 */ /* 0x000fe2000fffe0ff */
[----:B------:R-:W-:Y:S01]  /*9ee0*/  UMOV UR8, URZ ;  /* 0x000000ff00087c82 */ /* 0x000fe20008000000 */
[----:B------:R-:W-:Y:S01]  /*9ef0*/  UMOV UR7, URZ ;  /* 0x000000ff00077c82 */ /* 0x000fe20008000000 */
[----:B-1----:R-:W-:-:S06]  /*9f00*/  ULEA.HI UR5, UR6, UR5, URZ, 0x7 ;  /* 0x0000000506057291 */ /* 0x002fcc000f8f38ff */
[----:B------:R-:W1:Y:S01]  /*9f10*/  LDCU UR6, c[0x0][0x398] ;  /* 0x00007300ff0677ac */ /* 0x000e620008000800 */
[----:B------:R-:W-:-:S04]  /*9f20*/  USHF.R.S32.HI UR5, URZ, 0x7, UR5 ;  /* 0x00000007ff057899 */ /* 0x000fc80008011405 */
[----:B------:R-:W-:-:S04]  /*9f30*/  UISETP.LT.AND UP0, UPT, UR5, 0x2, UPT ;  /* 0x000000020500788c */ /* 0x000fc8000bf01270 */
[----:B------:R-:W-:-:S04]  /*9f40*/  USEL UR28, UR5, 0x2, !UP0 ;  /* 0x00000002051c7887 */ /* 0x000fc8000c000000 */
[----:B------:R-:W-:Y:S02]  /*9f50*/  UIADD3 UR28, UPT, UPT, UR28, -0x1, URZ ;  /* 0xffffffff1c1c7890 */ /* 0x000fe4000fffe0ff */
[----:B-1----:R-:W-:-:S03]  /*9f60*/  UISETP.GE.AND UP0, UPT, UR6, 0x100, UPT ;  /* 0x000001000600788c */ /* 0x002fc6000bf06270 */
[----:B--2---:R-:W-:-:S08]  /*9f70*/  UMOV UR6, URZ ;  /* 0x000000ff00067c82 */ /* 0x004fd00008000000 */
.L_x_117:
[----:B-1----:R-:W-:Y:S01]  /*9f80*/  IABS R4, UR23 ;  /* 0x0000001700047c13 */ /* 0x002fe20008000000 */
[----:B------:R-:W-:Y:S01]  /*9f90*/  UMOV UR10, URZ ;  /* 0x000000ff000a7c82 */ /* 0x000fe20008000000 */
[----:B------:R-:W-:Y:S01]  /*9fa0*/  IABS R5, UR21 ;  /* 0x0000001500057c13 */ /* 0x000fe20008000000 */
[----:B------:R-:W-:Y:S01]  /*9fb0*/  BAR.SYNC.DEFER_BLOCKING 0x0, 0x80 ;  /* 0x0002000000007b1d */ /* 0x000fe20000010000 */
[----:B------:R-:W-:Y:S02]  /*9fc0*/  R2UR UR12, R4 ;  /* 0x00000000040c72ca */ /* 0x000fe400000e0000 */
[----:B------:R-:W-:-:S11]  /*9fd0*/  R2UR UR14, R5 ;  /* 0x00000000050e72ca */ /* 0x000fd600000e0000 */
        /* <DEDUP_REMOVED lines=9> */
[----:B------:R-:W-:-:S04]  /*a070*/  UIMAD UR5, UR5, UR12, URZ ;  /* 0x0000000c050572a4 */ /* 0x000fc8000f8e02ff */
[----:B------:R-:W-:-:S07]  /*a080*/  UIMAD.WIDE.U32 UR10, UR11, UR5, UR10 ;  /* 0x000000050b0a72a5 */ /* 0x000fce000f8e000a */
[----:B------:R-:W-:Y:S02]  /*a090*/  UMOV UR10, UR11 ;  /* 0x0000000b000a7c82 */ /* 0x000fe40008000000 */
[----:B------:R-:W-:-:S07]  /*a0a0*/  UIMAD.WIDE.U32 UR10, UR10, UR14, URZ ;  /* 0x0000000e0a0a72a5 */ /* 0x000fce000f8e00ff */
[----:B------:R-:W-:Y:S01]  /*a0b0*/  UMOV UR5, UR11 ;  /* 0x0000000b00057c82 */ /* 0x000fe20008000000 */
[----:B------:R-:W-:Y:S02]  /*a0c0*/  USHF.L.U32 UR11, UR7, 0x1f, URZ ;  /* 0x0000001f070b7899 */ /* 0x000fe400080006ff */
[----:B------:R-:W-:-:S04]  /*a0d0*/  UIMAD UR10, UR5, UR13, UR14 ;  /* 0x0000000d050a72a4 */ /* 0x000fc8000f8e020e */
[----:B------:R-:W-:Y:S01]  /*a0e0*/  UISETP.GT.U32.AND UP2, UPT, UR12, UR10, UPT ;  /* 0x0000000a0c00728c */ /* 0x000fe2000bf44070 */
[----:B------:R-:W-:-:S04]  /*a0f0*/  IMAD.U32 R5, RZ, RZ, UR11 ;  /* 0x0000000bff057e24 */ /* 0x000fc8000f8e00ff */
[----:B------:R-:W1:Y:S06]  /*a100*/  SYNCS.PHASECHK.TRANS64.TRYWAIT P2, [UR4+0x182c0], R5 ;  /* 0x0182c005ff0075a7 */ /* 0x000e6c0008041104 */
[----:B------:R-:W-:Y:S02]  /*a110*/  @!UP2 UIADD3 UR10, UPT, UPT, UR10, -UR12, URZ ;  /* 0x8000000c0a0aa290 */ /* 0x000fe4000fffe0ff */
[----:B------:R-:W-:Y:S02]  /*a120*/  @!UP2 UIADD3 UR5, UPT, UPT, UR5, 0x1, URZ ;  /* 0x000000010505a890 */ /* 0x000fe4000fffe0ff */
[----:B------:R-:W-:-:S02]  /*a130*/  UISETP.GE.U32.AND UP1, UPT, UR10, UR12, UPT ;  /* 0x0000000c0a00728c */ /* 0x000fc4000bf26070 */
[----:B------:R-:W-:-:S04]  /*a140*/  ULOP3.LUT UR10, UR21, UR23, URZ, 0x3c, !UPT ;  /* 0x00000017150a7292 */ /* 0x000fc8000f8e3cff */
[----:B------:R-:W-:Y:S02]  /*a150*/  UISETP.GE.AND UP2, UPT, UR10, URZ, UPT ;  /* 0x000000ff0a00728c */ /* 0x000fe4000bf46270 */
[----:B------:R-:W-:-:S03]  /*a160*/  USHF.L.U32 UR10, UR8, 0x1f, URZ ;  /* 0x0000001f080a7899 */ /* 0x000fc600080006ff */
[----:B------:R-:W-:Y:S02]  /*a170*/  @UP1 UIADD3 UR5, UPT, UPT, UR5, 0x1, URZ ;  /* 0x0000000105051890 */ /* 0x000fe4000fffe0ff */
[----:B------:R-:W-:-:S05]  /*a180*/  UISETP.NE.AND UP1, UPT, UR23, URZ, UPT ;  /* 0x000000ff1700728c */ /* 0x000fca000bf25270 */
[----:B------:R-:W-:Y:S02]  /*a190*/  UMOV UR19, UR5 ;  /* 0x0000000500137c82 */ /* 0x000fe40008000000 */
[----:B------:R-:W-:-:S04]  /*a1a0*/  @!UP2 UIADD3 UR19, UPT, UPT, -UR19, URZ, URZ ;  /* 0x000000ff1313a290 */ /* 0x000fc8000fffe1ff */
[----:B------:R-:W-:-:S04]  /*a1b0*/  @!UP1 ULOP3.LUT UR19, URZ, UR23, URZ, 0x33, !UPT ;  /* 0x00000017ff139292 */ /* 0x000fc8000f8e33ff */
[----:B------:R-:W-:-:S04]  /*a1c0*/  UIMAD UR5, UR19, -0x8, UR9 ;  /* 0xfffffff8130578a4 */ /* 0x000fc8000f8e0209 */
[----:B------:R-:W-:-:S04]  /*a1d0*/  UISETP.LT.AND UP1, UPT, UR5, 0x8, UPT ;  /* 0x000000080500788c */ /* 0x000fc8000bf21270 */
[----:B------:R-:W-:-:S06]  /*a1e0*/  USEL UR18, UR5, 0x8, UP1 ;  /* 0x0000000805127887 */ /* 0x000fcc0008800000 */
[----:B------:R-:W-:-:S04]  /*a1f0*/  IABS R4, UR18 ;  /* 0x0000001200047c13 */ /* 0x000fc80008000000 */
[----:B------:R-:W-:Y:S01]  /*a200*/  R2UR UR5, R4 ;  /* 0x00000000040572ca */ /* 0x000fe200000e0000 */
[----:B------:R-:W-:-:S12]  /*a210*/  IMAD.U32 R4, RZ, RZ, UR10 ;  /* 0x0000000aff047e24 */ /* 0x000fd8000f8e00ff */
[----:B------:R-:W2:Y:S08]  /*a220*/  I2F.RP R6, UR5 ;  /* 0x0000000500067d06 */ /* 0x000eb00008209400 */
[----:B--2---:R-:W2:Y:S01]  /*a230*/  MUFU.RCP R6, R6 ;  /* 0x0000000600067308 */ /* 0x004ea20000001000 */
[----:B-1----:R-:W-:Y:S05]  /*a240*/  @!P2 BRA `(.L_x_103) ;  /* 0x000000300038a947 */ /* 0x002fea0003800000 */
.L_x_193:
[----:B------:R-:W-:Y:S01]  /*a250*/  BAR.SYNC.DEFER_BLOCKING 0x0, 0x80 ;  /* 0x0002000000007b1d */ /* 0x000fe20000010000 */
[----:B--2---:R-:W-:-:S05]  /*a260*/  VIADD R6, R6, 0xffffffe ;  /* 0x0ffffffe06067836 */ /* 0x004fca0000000000 */
[----:B------:R-:W1:Y:S02]  /*a270*/  F2I.FTZ.U32.TRUNC.NTZ R5, R6 ;  /* 0x0000000600057305 */ /* 0x000e64000021f000 */
[----:B-1----:R-:W-:Y:S02]  /*a280*/  R2UR UR11, R5 ;  /* 0x00000000050b72ca */ /* 0x002fe400000e0000 */
[----:B------:R-:W-:Y:S01]  /*a290*/  IABS R5, UR18 ;  /* 0x0000001200057c13 */ /* 0x000fe20008000000 */
[----:B------:R-:W-:Y:S01]  /*a2a0*/  @!P0 SYNCS.ARRIVE.TRANS64.A1T0 RZ, [UR4+0x182d0], RZ ;  /* 0x0182d0ffffff89a7 */ /* 0x000fe20008100004 */
[----:B------:R-:W-:Y:S03]  /*a2b0*/  BAR.SYNC.DEFER_BLOCKING 0x0, 0x80 ;  /* 0x0002000000007b1d */ /* 0x000fe60000010000 */
[----:B------:R-:W-:-:S06]  /*a2c0*/  IMAD.MOV R5, RZ, RZ, -R5 ;  /* 0x000000ffff057224 */ /* 0x000fcc00078e0a05 */
[----:B------:R-:W-:-:S04]  /*a2d0*/  UIADD3 UR10, UPT, UPT, URZ, -UR11, URZ ;  /* 0x8000000bff0a7290 */ /* 0x000fc8000fffe0ff */
[----:B------:R-:W-:-:S03]  /*a2e0*/  UIMAD UR12, UR10, UR5, URZ ;  /* 0x000000050a0c72a4 */ /* 0x000fc6000f8e02ff */
[----:B------:R-:W-:Y:S02]  /*a2f0*/  UMOV UR10, URZ ;  /* 0x000000ff000a7c82 */ /* 0x000fe40008000000 */
[----:B------:R-:W-:Y:S02]  /*a300*/  UIMAD.WIDE.U32 UR10, UR11, UR12, UR10 ;  /* 0x0000000c0b0a72a5 */ /* 0x000fe4000f8e000a */
[----:B------:R-:W-:Y:S01]  /*a310*/  R2UR UR12, R5 ;  /* 0x00000000050c72ca */ /* 0x000fe200000e0000 */
[----:B------:R-:W1:Y:S04]  /*a320*/  SYNCS.PHASECHK.TRANS64.TRYWAIT P2, [UR4+0x182e0], R4 ;  /* 0x0182e004ff0075a7 */ /* 0x000e680008041104 */
[----:B------:R-:W-:Y:S02]  /*a330*/  UMOV UR10, UR11 ;  /* 0x0000000b000a7c82 */ /* 0x000fe40008000000 */
[----:B------:R-:W-:-:S06]  /*a340*/  UIMAD.WIDE.U32 UR10, UR10, UR14, URZ ;  /* 0x0000000e0a0a72a5 */ /* 0x000fcc000f8e00ff */
[----:B------:R-:W-:-:S04]  /*a350*/  UIMAD UR11, UR11, UR12, UR14 ;  /* 0x0000000c0b0b72a4 */ /* 0x000fc8000f8e020e */
[----:B------:R-:W-:-:S11]  /*a360*/  UISETP.GT.U32.AND UP1, UPT, UR5, UR11, UPT ;  /* 0x0000000b0500728c */ /* 0x000fd6000bf24070 */
[----:B------:R-:W-:Y:S02]  /*a370*/  @!UP1 UIADD3 UR11, UPT, UPT, UR11, -UR5, URZ ;  /* 0x800000050b0b9290 */ /* 0x000fe4000fffe0ff */
[----:B------:R-:W-:Y:S02]  /*a380*/  UISETP.GE.AND UP1, UPT, UR21, URZ, UPT ;  /* 0x000000ff1500728c */ /* 0x000fe4000bf26270 */
[----:B------:R-:W-:Y:S01]  /*a390*/  UISETP.GT.U32.AND UP2, UPT, UR5, UR11, UPT ;  /* 0x0000000b0500728c */ /* 0x000fe2000bf44070 */
[----:B-1----:R-:W-:Y:S10]  /*a3a0*/  @!P2 BRA `(.L_x_104) ;  /* 0x0000002c00eca947 */ /* 0x002ff40003800000 */
.L_x_194:
[----:B------:R-:W-:Y:S01]  /*a3b0*/  BAR.SYNC.DEFER_BLOCKING 0x0, 0x80 ;  /* 0x0002000000007b1d */ /* 0x000fe20000010000 */
[----:B------:R-:W-:Y:S01]  /*a3c0*/  @!UP2 UIADD3 UR11, UPT, UPT, UR11, -UR5, URZ ;  /* 0x800000050b0ba290 */ /* 0x000fe2000fffe0ff */
[----:B------:R-:W-:Y:S01]  /*a3d0*/  PLOP3.LUT P2, PT, PT, PT, UP0, 0x80, 0x8 ;  /* 0x000000000008781c */ /* 0x000fe20003f4f008 */
[----:B------:R-:W-:Y:S02]  /*a3e0*/  UISETP.NE.AND UP2, UPT, UR18, URZ, UPT ;  /* 0x000000ff1200728c */ /* 0x000fe4000bf45270 */
[----:B------:R-:W-:Y:S02]  /*a3f0*/  UIADD3 UR5, UPT, UPT, -UR19, URZ, URZ ;  /* 0x000000ff13057290 */ /* 0x000fe4000fffe1ff */
[----:B------:R-:W-:Y:S01]  /*a400*/  ULOP3.LUT UR12, UR8, 0x1, URZ, 0x3c, !UPT ;  /* 0x00000001080c7892 */ /* 0x000fe2000f8e3cff */
[----:B------:R-:W-:Y:S01]  /*a410*/  UMOV UR20, UR11 ;  /* 0x0000000b00147c82 */ /* 0x000fe20008000000 */
[----:B------:R-:W-:Y:S02]  /*a420*/  ULOP3.LUT UR10, UR7, 0x1, URZ, 0x3c, !UPT ;  /* 0x00000001070a7892 */ /* 0x000fe4000f8e3cff */
[----:B------:R-:W-:-:S02]  /*a430*/  @!UP1 UIADD3 UR20, UPT, UPT, -UR20, URZ, URZ ;  /* 0x000000ff14149290 */ /* 0x000fc4000fffe1ff */
[----:B------:R-:W-:Y:S02]  /*a440*/  UIMAD UR22, UR23, UR5, UR21 ;  /* 0x00000005171672a4 */ /* 0x000fe4000f8e0215 */
[----:B------:R-:W-:Y:S01]  /*a450*/  @!UP2 ULOP3.LUT UR20, URZ, UR18, URZ, 0x33, !UPT ;  /* 0x00000012ff14a292 */ /* 0x000fe2000f8e33ff */
[----:B------:R-:W-:Y:S01]  /*a460*/  @!P0 SYNCS.ARRIVE.TRANS64.A1T0 RZ, [UR4+0x182f0], RZ ;  /* 0x0182f0ffffff89a7 */ /* 0x000fe20008100004 */
[----:B------:R-:W-:Y:S10]  /*a470*/  @!P2 BRA `(.L_x_105) ;  /* 0x000000080024a947 */ /* 0x000ff40003800000 */
[----:B------:R-:W1:Y:S01]  /*a480*/  S2R R5, SR_TID.X ;  /* 0x0000000000057919 */ /* 0x000e620000002100 */
[----:B------:R-:W-:Y:S01]  /*a490*/  UMOV UR11, UR28 ;  /* 0x0000001c000b7c82 */ /* 0x000fe20008000000 */
[----:B-1----:R-:W-:-:S04]  /*a4a0*/  SHF.R.U32.HI R5, RZ, 0x5, R5 ;  /* 0x00000005ff057819 */ /* 0x002fc80000011605 */
[----:B------:R-:W-:-:S13]  /*a4b0*/  R2UR UR5, R5 ;  /* 0x00000000050572ca */ /* 0x000fda00000e0000 */
[----:B------:R-:W-:Y:S02]  /*a4c0*/  USHF.L.U32 UR14, UR5, 0x15, URZ ;  /* 0x00000015050e7899 */ /* 0x000fe400080006ff */
[----:B------:R-:W-:Y:S02]  /*a4d0*/  USHF.R.U32.HI UR15, URZ, 0x2, UR5 ;  /* 0x00000002ff0f7899 */ /* 0x000fe40008011605 */
[----:B------:R-:W-:-:S04]  /*a4e0*/  ULOP3.LUT UR14, UR14, 0x600000, URZ, 0xc0, !UPT ;  /* 0x006000000e0e7892 */ /* 0x000fc8000f8ec0ff */
[----:B------:R-:W-:Y:S02]  /*a4f0*/  UIADD3 UR5, UPT, UPT, UR25, UR14, URZ ;  /* 0x0000000e19057290 */ /* 0x000fe4000fffe0ff */
[----:B------:R-:W-:Y:S02]  /*a500*/  UIADD3 UR13, UPT, UPT, UR26, UR14, URZ ;  /* 0x0000000e1a0d7290 */ /* 0x000fe4000fffe0ff */
[----:B------:R-:W-:Y:S02]  /*a510*/  UIADD3 UR16, UPT, UPT, UR14, UR31, UR15 ;  /* 0x0000001f0e107290 */ /* 0x000fe4000fffe00f */
[----:B------:R-:W-:Y:S02]  /*a520*/  ULEA UR5, UR15, UR5, 0x5 ;  /* 0x000000050f057291 */ /* 0x000fe4000f8e28ff */
[----:B------:R-:W-:-:S12]  /*a530*/  ULEA UR13, UR15, UR13, 0x5 ;  /* 0x0000000d0f0d7291 */ /* 0x000fd8000f8e28ff */
.L_x_110:
[----:B------:R-:W-:Y:S06]  /*a540*/  BAR.SYNC.DEFER_BLOCKING 0x0, 0x80 ;  /* 0x0002000000007b1d */ /* 0x000fec0000010000 */
[----:B------:R-:W-:Y:S02]  /*a550*/  UMOV UR7, UR10 ;  /* 0x0000000a00077c82 */ /* 0x000fe40008000000 */
[----:B------:R-:W-:-:S06]  /*a560*/  USHF.L.U32 UR8, UR7, 0x1f, URZ ;  /* 0x0000001f07087899 */ /* 0x000fcc00080006ff */
[----:B-1----:R-:W-:Y:S01]  /*a570*/  MOV R5, UR8 ;  /* 0x0000000800057c02 */ /* 0x002fe20008000f00 */
[----:B------:R-:W-:-:S06]  /*a580*/  USHF.L.U32 UR8, UR6, 0x1f, URZ ;  /* 0x0000001f06087899 */ /* 0x000fcc00080006ff */
[----:B------:R-:W-:Y:S01]  /*a590*/  MOV R4, UR8 ;  /* 0x0000000800047c02 */ /* 0x000fe20008000f00 */
[----:B------:R-:W1:Y:S02]  /*a5a0*/  SYNCS.PHASECHK.TRANS64.TRYWAIT P2, [UR4+0x182c0], R5 ;  /* 0x0182c005ff0075a7 */ /* 0x000e640008041104 */
[----:B-1----:R-:W-:Y:S05]  /*a5b0*/  @!P2 BRA `(.L_x_106) ;  /* 0x0000002c0074a947 */ /* 0x002fea0003800000 */
.L_x_195:
[----:B------:R-:W1:Y:S01]  /*a5c0*/  LDTM R69, tmem[UR16] ;  /* 0x00000010004579ee */ /* 0x000e620008040000 */
[----:B------:R-:W-:Y:S01]  /*a5d0*/  NOP ;  /* 0x0000000000007918 */ /* 0x000fe20000000000 */
[----:B-1----:R-:W-:Y:S06]  /*a5e0*/  BAR.SYNC.DEFER_BLOCKING 0x0, 0x80 ;  /* 0x0002000000007b1d */ /* 0x002fec0000010000 */
[----:B------:R-:W-:Y:S02]  /*a5f0*/  @!P0 SYNCS.ARRIVE.TRANS64.A1T0 RZ, [UR4+0x182d0], RZ ;  /* 0x0182d0ffffff89a7 */ /* 0x000fe40008100004 */
[----:B------:R-:W-:Y:S06]  /*a600*/  BAR.SYNC.DEFER_BLOCKING 0x0, 0x80 ;  /* 0x0002000000007b1d */ /* 0x000fec0000010000 */
[----:B------:R-:W1:Y:S02]  /*a610*/  SYNCS.PHASECHK.TRANS64.TRYWAIT P2, [UR4+0x18230], R4 ;  /* 0x01823004ff0075a7 */ /* 0x000e640008041104 */
[----:B-1----:R-:W-:Y:S05]  /*a620*/  @!P2 BRA `(.L_x_107) ;  /* 0x0000002c0064a947 */ /* 0x002fea0003800000 */
.L_x_196:
[----:B------:R-:W1:Y:S01]  /*a630*/  LDTM.x32 R36, tmem[UR5] ;  /* 0x00000005002479ee */ /* 0x000e6200082c0000 */
[----:B------:R-:W-:Y:S01]  /*a640*/  NOP ;  /* 0x0000000000007918 */ /* 0x000fe20000000000 */
[----:B------:R-:W-:Y:S01]  /*a650*/  UMOV UR8, UR12 ;  /* 0x0000000c00087c82 */ /* 0x000fe20008000000 */
[----:B------:R-:W-:Y:S02]  /*a660*/  UIADD3 UR12, UPT, UPT, UR14, UR17, UR15 ;  /* 0x000000110e0c7290 */ /* 0x000fe4000fffe00f */
[----:B------:R-:W-:Y:S01]  /*a670*/  USHF.L.U32 UR10, UR8, 0x1f, URZ ;  /* 0x0000001f080a7899 */ /* 0x000fe200080006ff */
[-C--:B-1----:R-:W-:Y:S02]  /*a680*/  FMUL2 R36, R36.F32x2.HI_LO, R69.reuse.F32 ;  /* 0x000000452424724a */ /* 0x082fe40001000000 */
[-C--:B------:R-:W-:Y:S02]  /*a690*/  FMUL2 R38, R38.F32x2.HI_LO, R69.reuse.F32 ;  /* 0x000000452626724a */ /* 0x080fe40001000000 */
[----:B------:R-:W-:-:S02]  /*a6a0*/  FMUL2 R40, R40.F32x2.HI_LO, R69.F32 ;  /* 0x000000452828724a */ /* 0x000fc40001000000 */
[-C--:B------:R-:W-:Y:S02]  /*a6b0*/  FMUL2 R42, R42.F32x2.HI_LO, R69.reuse.F32 ;  /* 0x000000452a2a724a */ /* 0x080fe40001000000 */
[-C--:B------:R-:W-:Y:S02]  /*a6c0*/  FMUL2 R44, R44.F32x2.HI_LO, R69.reuse.F32 ;  /* 0x000000452c2c724a */ /* 0x080fe40001000000 */
[-C--:B------:R-:W-:Y:S02]  /*a6d0*/  FMUL2 R46, R46.F32x2.HI_LO, R69.reuse.F32 ;  /* 0x000000452e2e724a */ /* 0x080fe40001000000 */
[-C--:B------:R-:W-:Y:S02]  /*a6e0*/  FMUL2 R48, R48.F32x2.HI_LO, R69.reuse.F32 ;  /* 0x000000453030724a */ /* 0x080fe40001000000 */
        /* <DEDUP_REMOVED lines=8> */
[----:B------:R-:W-:-:S04]  /*a770*/  FMUL2 R66, R66.F32x2.HI_LO, R69.F32 ;  /* 0x000000454242724a */ /* 0x000fc80001000000 */
[----:B------:R-:W-:Y:S01]  /*a780*/  STTM.x32 tmem[UR5], R36 ;  /* 0x00000024000079ed */ /* 0x000fe200082c0005 */
[----:B------:R-:W1:Y:S02]  /*a790*/  FENCE.VIEW.ASYNC.T ;  /* 0x00000000000073c6 */ /* 0x000e640000000200 */
[----:B-1----:R-:W-:Y:S06]  /*a7a0*/  BAR.SYNC.DEFER_BLOCKING 0x0, 0x80 ;  /* 0x0002000000007b1d */ /* 0x002fec0000010000 */
[----:B------:R-:W1:Y:S01]  /*a7b0*/  LDTM.x32 R4, tmem[UR5+0x20] ;  /* 0x00002005000479ee */ /* 0x000e6200082c0000 */
[----:B------:R-:W-:Y:S01]  /*a7c0*/  NOP ;  /* 0x0000000000007918 */ /* 0x000fe20000000000 */
[----:B-1----:R-:W-:-:S02]  /*a7d0*/  FMUL2 R4, R4.F32x2.HI_LO, R69.F32 ;  /* 0x000000450404724a */ /* 0x002fc40001000000 */
        /* <DEDUP_REMOVED lines=14> */
[----:B------:R-:W-:-:S04]  /*a8c0*/  FMUL2 R34, R34.F32x2.HI_LO, R69.F32 ;  /* 0x000000452222724a */ /* 0x000fc80001000000 */
[----:B------:R1:W-:Y:S01]  /*a8d0*/  STTM.x32 tmem[UR5+0x20], R4 ;  /* 0x00002004000079ed */ /* 0x0003e200082c0005 */
[----:B------:R-:W2:Y:S02]  /*a8e0*/  FENCE.VIEW.ASYNC.T ;  /* 0x00000000000073c6 */ /* 0x000ea40000000200 */
[----:B--2---:R-:W-:Y:S01]  /*a8f0*/  BAR.SYNC.DEFER_BLOCKING 0x0, 0x80 ;  /* 0x0002000000007b1d */ /* 0x004fe20000010000 */
[----:B------:R-:W-:Y:S01]  /*a900*/  MOV R36, UR10 ;  /* 0x0000000a00247c02 */ /* 0x000fe20008000f00 */
[----:B------:R-:W-:-:S06]  /*a910*/  USHF.L.U32 UR10, UR6, 0x1f, URZ ;  /* 0x0000001f060a7899 */ /* 0x000fcc00080006ff */
[----:B------:R-:W-:Y:S01]  /*a920*/  MOV R37, UR10 ;  /* 0x0000000a00257c02 */ /* 0x000fe20008000f00 */
[----:B------:R-:W-:Y:S06]  /*a930*/  BAR.SYNC.DEFER_BLOCKING 0x0, 0x80 ;  /* 0x0002000000007b1d */ /* 0x000fec0000010000 */
[----:B------:R-:W-:Y:S02]  /*a940*/  @!P0 SYNCS.ARRIVE.TRANS64.A1T0 RZ, [UR4+0x18240], RZ ;  /* 0x018240ffffff89a7 */ /* 0x000fe40008100004 */
[----:B------:R-:W-:Y:S06]  /*a950*/  BAR.SYNC.DEFER_BLOCKING 0x0, 0x80 ;  /* 0x0002000000007b1d */ /* 0x000fec0000010000 */
[----:B------:R-:W2:Y:S02]  /*a960*/  SYNCS.PHASECHK.TRANS64.TRYWAIT P2, [UR4+0x182e0], R36 ;  /* 0x0182e024ff0075a7 */ /* 0x000ea40008041104 */
[----:B-12---:R-:W-:Y:S05]  /*a970*/  @!P2 BRA `(.L_x_108) ;  /* 0x00000028009ca947 */ /* 0x006fea0003800000 */
.L_x_197:
[----:B------:R-:W1:Y:S01]  /*a980*/  LDTM R69, tmem[UR12] ;  /* 0x0000000c004579ee */ /* 0x000e620008040000 */
[----:B------:R-:W-:Y:S01]  /*a990*/  NOP ;  /* 0x0000000000007918 */ /* 0x000fe20000000000 */
[----:B-1----:R-:W-:Y:S01]  /*a9a0*/  BAR.SYNC.DEFER_BLOCKING 0x0, 0x80 ;  /* 0x0002000000007b1d */ /* 0x002fe20000010000 */
[----:B------:R-:W-:-:S06]  /*a9b0*/  UIADD3 UR11, UPT, UPT, UR11, -0x1, URZ ;  /* 0xffffffff0b0b7890 */ /* 0x000fcc000fffe0ff */
[----:B------:R-:W-:Y:S01]  /*a9c0*/  ISETP.NE.AND P2, PT, RZ, UR11, PT ;  /* 0x0000000bff007c0c */ /* 0x000fe2000bf45270 */
[----:B------:R-:W-:Y:S01]  /*a9d0*/  @!P0 SYNCS.ARRIVE.TRANS64.A1T0 RZ, [UR4+0x182f0], RZ ;  /* 0x0182f0ffffff89a7 */ /* 0x000fe20008100004 */
[----:B------:R-:W-:Y:S06]  /*a9e0*/  BAR.SYNC.DEFER_BLOCKING 0x0, 0x80 ;  /* 0x0002000000007b1d */ /* 0x000fec0000010000 */
[----:B------:R-:W1:Y:S02]  /*a9f0*/  SYNCS.PHASECHK.TRANS64.TRYWAIT P3, [UR4+0x18238], R37 ;  /* 0x01823825ff0075a7 */ /* 0x000e640008061104 */
[----:B-1----:R-:W-:Y:S05]  /*aa00*/  @!P3 BRA `(.L_x_109) ;  /* 0x000000280084b947 */ /* 0x002fea0003800000 */
.L_x_198:
[----:B------:R-:W1:Y:S01]  /*aa10*/  LDTM.x32 R36, tmem[UR13] ;  /* 0x0000000d002479ee */ /* 0x000e6200082c0000 */
[----:B------:R-:W-:Y:S01]  /*aa20*/  NOP ;  /* 0x0000000000007918 */ /* 0x000fe20000000000 */
[----:B------:R-:W-:Y:S02]  /*aa30*/  ULOP3.LUT UR6, UR6, 0x1, URZ, 0x3c, !UPT ;  /* 0x0000000106067892 */ /* 0x000fe4000f8e3cff */
[----:B------:R-:W-:Y:S02]  /*aa40*/  ULOP3.LUT UR12, UR8, 0x1, URZ, 0x3c, !UPT ;  /* 0x00000001080c7892 */ /* 0x000fe4000f8e3cff */
[----:B------:R-:W-:Y:S01]  /*aa50*/  ULOP3.LUT UR10, UR7, 0x1, URZ, 0x3c, !UPT ;  /* 0x00000001070a7892 */ /* 0x000fe2000f8e3cff */
        /* <DEDUP_REMOVED lines=39> */
[----:B--2---:R-:W-:Y:S08]  /*acd0*/  BAR.SYNC.DEFER_BLOCKING 0x0, 0x80 ;  /* 0x0002000000007b1d */ /* 0x004ff00000010000 */
[----:B------:R-:W-:Y:S06]  /*ace0*/  BAR.SYNC.DEFER_BLOCKING 0x0, 0x80 ;  /* 0x0002000000007b1d */ /* 0x000fec0000010000 */
[----:B------:R-:W-:Y:S01]  /*acf0*/  @!P0 SYNCS.ARRIVE.TRANS64.A1T0 RZ, [UR4+0x18248], RZ ;  /* 0x018248ffffff89a7 */ /* 0x000fe20008100004 */
[----:B------:R-:W-:Y:S05]  /*ad00*/  @P2 BRA `(.L_x_110) ;  /* 0xfffffff8000c2947 */ /* 0x000fea000383ffff */
.L_x_105:
[----:B------:R-:W-:Y:S01]  /*ad10*/  BAR.SYNC.DEFER_BLOCKING 0x0, 0x80 ;  /* 0x0002000000007b1d */ /* 0x000fe20000010000 */
[----:B------:R-:W-:Y:S02]  /*ad20*/  USHF.L.U32 UR5, UR10, 0x1f, URZ ;  /* 0x0000001f0a057899 */ /* 0x000fe400080006ff */
[----:B------:R-:W-:-:S04]  /*ad30*/  USHF.L.U32 UR13, UR24, 0x1f, URZ ;  /* 0x0000001f180d7899 */ /* 0x000fc800080006ff */
[----:B-1----:R-:W-:Y:S01]  /*ad40*/  IMAD.U32 R5, RZ, RZ, UR5 ;  /* 0x00000005ff057e24 */ /* 0x002fe2000f8e00ff */
[----:B------:R-:W1:Y:S03]  /*ad50*/  S2R R4, SR_TID.X ;  /* 0x0000000000047919 */ /* 0x000e660000002100 */
[----:B------:R-:W2:Y:S01]  /*ad60*/  SYNCS.PHASECHK.TRANS64.TRYWAIT P2, [UR4+0x182c0], R5 ;  /* 0x0182c005ff0075a7 */ /* 0x000ea20008041104 */
[----:B-1----:R-:W-:-:S04]  /*ad70*/  SHF.R.U32.HI R4, RZ, 0x5, R4 ;  /* 0x00000005ff047819 */ /* 0x002fc80000011604 */
[----:B------:R-:W-:Y:S01]  /*ad80*/  R2UR UR11, R4 ;  /* 0x00000000040b72ca */ /* 0x000fe200000e0000 */
[----:B------:R-:W-:-:S12]  /*ad90*/  IMAD.U32 R4, RZ, RZ, UR13 ;  /* 0x0000000dff047e24 */ /* 0x000fd8000f8e00ff */
[----:B------:R-:W-:Y:S02]  /*ada0*/  USHF.L.U32 UR5, UR11, 0x15, URZ ;  /* 0x000000150b057899 */ /* 0x000fe400080006ff */
[----:B------:R-:W-:Y:S02]  /*adb0*/  USHF.R.U32.HI UR10, URZ, 0x2, UR11 ;  /* 0x00000002ff0a7899 */ /* 0x000fe4000801160b */
[----:B------:R-:W-:-:S04]  /*adc0*/  ULOP3.LUT UR5, UR5, 0x600000, URZ, 0xc0, !UPT ;  /* 0x0060000005057892 */ /* 0x000fc8000f8ec0ff */
[----:B------:R-:W-:Y:S01]  /*add0*/  UIADD3 UR11, UPT, UPT, UR5, UR30, UR10 ;  /* 0x0000001e050b7290 */ /* 0x000fe2000fffe00a */
[----:B--2---:R-:W-:Y:S11]  /*ade0*/  @!P2 BRA `(.L_x_111) ;  /* 0x000000240098a947 */ /* 0x004ff60003800000 */
.L_x_199:
[----:B------:R-:W1:Y:S01]  /*adf0*/  LDTM R81, tmem[UR11] ;  /* 0x0000000b005179ee */ /* 0x000e620008040000 */
[----:B------:R-:W-:Y:S01]  /*ae00*/  NOP ;  /* 0x0000000000007918 */ /* 0x000fe20000000000 */
[----:B-1----:R-:W1:Y:S01]  /*ae10*/  LDTM R82, tmem[UR11+0x1] ;  /* 0x0000010b005279ee */ /* 0x002e620008040000 */
[----:B------:R-:W-:Y:S01]  /*ae20*/  NOP ;  /* 0x0000000000007918 */ /* 0x000fe20000000000 */
[----:B-1----:R-:W-:Y:S01]  /*ae30*/  BAR.SYNC.DEFER_BLOCKING 0x0, 0x80 ;  /* 0x0002000000007b1d */ /* 0x002fe20000010000 */
[----:B------:R-:W-:-:S06]  /*ae40*/  USHF.L.U32 UR11, UR6, 0x1f, URZ ;  /* 0x0000001f060b7899 */ /* 0x000fcc00080006ff */
[----:B------:R-:W-:Y:S01]  /*ae50*/  MOV R9, UR11 ;  /* 0x0000000b00097c02 */ /* 0x000fe20008000f00 */
[----:B------:R-:W-:Y:S01]  /*ae60*/  @!P0 SYNCS.ARRIVE.TRANS64.A1T0 RZ, [UR4+0x182d0], RZ ;  /* 0x0182d0ffffff89a7 */ /* 0x000fe20008100004 */
[----:B------:R-:W-:Y:S06]  /*ae70*/  BAR.SYNC.DEFER_BLOCKING 0x0, 0x80 ;  /* 0x0002000000007b1d */ /* 0x000fec0000010000 */
[----:B------:R-:W1:Y:S02]  /*ae80*/  SYNCS.PHASECHK.TRANS64.TRYWAIT P2, [UR4+0x18260], R4 ;  /* 0x01826004ff0075a7 */ /* 0x000e640008041104 */
[----:B-1----:R-:W-:Y:S05]  /*ae90*/  @!P2 BRA `(.L_x_112) ;  /* 0x000000240078a947 */ /* 0x002fea0003800000 */
.L_x_200:
[----:B------:R-:W1:Y:S01]  /*aea0*/  SYNCS.PHASECHK.TRANS64.TRYWAIT P4, [UR4+0x18230], R9 ;  /* 0x01823009ff0075a7 */ /* 0x000e620008081104 */
[----:B------:R-:W-:Y:S01]  /*aeb0*/  IABS R4, UR18 ;  /* 0x0000001200047c13 */ /* 0x000fe20008000000 */
[C---:B------:R-:W-:Y:S01]  /*aec0*/  FMUL R13, R82.reuse, 0.25 ;  /* 0x3e800000520d7820 */ /* 0x040fe20000400000 */
[C---:B------:R-:W-:Y:S01]  /*aed0*/  FSETP.GEU.AND P2, PT, R82.reuse, 1.175494350822287508e-38, PT ;  /* 0x008000005200780b */ /* 0x040fe20003f4e000 */
[----:B------:R-:W-:Y:S01]  /*aee0*/  UIADD3 UR11, UPT, UPT, UR25, UR5, URZ ;  /* 0x00000005190b7290 */ /* 0x000fe2000fffe0ff */
[----:B------:R-:W2:Y:S01]  /*aef0*/  I2F.RP R6, R4 ;  /* 0x0000000400067306 */ /* 0x000ea20000209400 */
[C---:B------:R-:W-:Y:S02]  /*af00*/  FSETP.GT.AND P5, PT, |R82|.reuse, 8.50705917302346158658e+37, PT ;  /* 0x7e8000005200780b */ /* 0x040fe40003fa4200 */
[----:B------:R-:W-:Y:S01]  /*af10*/  FSETP.GEU.AND P3, PT, |R82|, 1.175494350822287508e-38, PT ;  /* 0x008000005200780b */ /* 0x000fe20003f6e200 */
[----:B------:R-:W-:Y:S01]  /*af20*/  ULEA UR11, UR10, UR11, 0x6 ;  /* 0x0000000b0a0b7291 */ /* 0x000fe2000f8e30ff */
[----:B------:R-:W-:-:S02]  /*af30*/  FSEL R8, R13, R82, P5 ;  /* 0x000000520d087208 */ /* 0x000fc40002800000 */
[----:B------:R-:W-:-:S04]  /*af40*/  IABS R5, UR18 ;  /* 0x0000001200057c13 */ /* 0x000fc80008000000 */
[----:B------:R-:W-:Y:S01]  /*af50*/  @!P2 FMUL R82, R82, 8388608 ;  /* 0x4b0000005252a820 */ /* 0x000fe20000400000 */
[----:B------:R-:W-:Y:S01]  /*af60*/  IMAD.MOV R5, RZ, RZ, -R5 ;  /* 0x000000ffff057224 */ /* 0x000fe200078e0a05 */
[----:B--2---:R-:W2:Y:S03]  /*af70*/  MUFU.RCP R10, R6 ;  /* 0x00000006000a7308 */ /* 0x004ea60000001000 */
[----:B------:R-:W-:Y:S01]  /*af80*/  IADD3 R83, PT, PT, R82, -0x3f3504f3, RZ ;  /* 0xc0cafb0d52537810 */ /* 0x000fe20007ffe0ff */
[----:B--2---:R-:W-:Y:S01]  /*af90*/  VIADD R10, R10, 0xffffffe ;  /* 0x0ffffffe0a0a7836 */ /* 0x004fe20000000000 */
[----:B------:R-:W-:-:S03]  /*afa0*/  IABS R6, UR22 ;  /* 0x0000001600067c13 */ /* 0x000fc60008000000 */
[----:B------:R2:W3:Y:S02]  /*afb0*/  F2I.FTZ.U32.TRUNC.NTZ R11, R10 ;  /* 0x0000000a000b7305 */ /* 0x0004e4000021f000 */
[----:B--2---:R-:W-:Y:S02]  /*afc0*/  HFMA2 R10, -RZ, RZ, 0, 0 ;  /* 0x00000000ff0a7431 */ /* 0x004fe400000001ff */
[----:B---3--:R-:W-:-:S04]  /*afd0*/  IMAD.MOV R7, RZ, RZ, -R11 ;  /* 0x000000ffff077224 */ /* 0x008fc800078e0a0b */
[----:B------:R-:W-:-:S04]  /*afe0*/  IMAD R7, R7, R4, RZ ;  /* 0x0000000407077224 */ /* 0x000fc800078e02ff */
[----:B------:R-:W-:Y:S01]  /*aff0*/  IMAD.HI.U32 R7, R11, R7, R10 ;  /* 0x000000070b077227 */ /* 0x000fe200078e000a */
[----:B-1----:R-:W-:Y:S06]  /*b000*/  @!P4 BRA `(.L_x_113) ;  /* 0x000000240028c947 */ /* 0x002fec0003800000 */
.L_x_201:
[----:B------:R-:W-:-:S04]  /*b010*/  IMAD.HI.U32 R70, R7, R6, RZ ;  /* 0x0000000607467227 */ /* 0x000fc800078e00ff */
[----:B------:R-:W-:Y:S01]  /*b020*/  @!P3 FMUL R8, R8, 16777216 ;  /* 0x4b8000000808b820 */ /* 0x000fe20000400000 */
[----:B------:R-:W-:Y:S01]  /*b030*/  MOV R80, 0x3e800000 ;  /* 0x3e80000000507802 */ /* 0x000fe20000000f00 */
[----:B------:R-:W1:Y:S01]  /*b040*/  S2R R71, SR_TID.X ;  /* 0x0000000000477919 */ /* 0x000e620000002100 */
[----:B------:R-:W-:Y:S01]  /*b050*/  IMAD R5, R70, R5, R6 ;  /* 0x0000000546057224 */ /* 0x000fe200078e0206 */
[----:B------:R-:W-:Y:S01]  /*b060*/  LOP3.LUT R83, R83, 0xff800000, RZ, 0xc0, !PT ;  /* 0xff80000053537812 */ /* 0x000fe200078ec0ff */
[----:B------:R-:W2:Y:S01]  /*b070*/  LDCU UR16, c[0x0][0x398] ;  /* 0x00007300ff1077ac */ /* 0x000ea20008000800 */
[----:B------:R-:W3:Y:S01]  /*b080*/  MUFU.RCP R8, R8 ;  /* 0x0000000800087308 */ /* 0x000ee20000001000 */
[----:B------:R-:W-:Y:S01]  /*b090*/  FSEL R85, R80, 1, P5 ;  /* 0x3f80000050557808 */ /* 0x000fe20002800000 */
[----:B------:R-:W4:Y:S01]  /*b0a0*/  LDTM.x32 R36, tmem[UR11] ;  /* 0x0000000b002479ee */ /* 0x000f2200082c0000 */
[----:B------:R-:W-:Y:S01]  /*b0b0*/  ISETP.GT.U32.AND P4, PT, R4, R5, PT ;  /* 0x000000050400720c */ /* 0x000fe20003f84070 */
[----:B------:R-:W-:Y:S01]  /*b0c0*/  ULOP3.LUT UR13, UR22, UR18, URZ, 0x3c, !UPT ;  /* 0x00000012160d7292 */ /* 0x000fe2000f8e3cff */
[-C--:B------:R-:W-:Y:S01]  /*b0d0*/  IADD3 R84, PT, PT, R82, -R83.reuse, RZ ;  /* 0x8000005352547210 */ /* 0x080fe20007ffe0ff */
[----:B------:R-:W-:Y:S01]  /*b0e0*/  @!P3 FMUL R85, R85, 16777216 ;  /* 0x4b8000005555b820 */ /* 0x000fe20000400000 */
[----:B------:R-:W-:Y:S01]  /*b0f0*/  FSEL R6, RZ, -23, P2 ;  /* 0xc1b80000ff067808 */ /* 0x000fe20001000000 */
[----:B------:R-:W5:Y:S01]  /*b100*/  LDCU.64 UR14, c[0x0][0x388] ;  /* 0x00007100ff0e77ac */ /* 0x000f620008000a00 */
[----:B------:R-:W-:Y:S01]  /*b110*/  I2FP.F32.S32 R83, R83 ;  /* 0x0000005300537245 */ /* 0x000fe20000201400 */
[----:B------:R-:W-:Y:S01]  /*b120*/  FADD R84, R84, -1 ;  /* 0xbf80000054547421 */ /* 0x000fe20000000000 */
[----:B------:R-:W-:-:S02]  /*b130*/  ISETP.LE.AND P2, PT, RZ, UR13, PT ;  /* 0x0000000dff007c0c */ /* 0x000fc4000bf43270 */
[----:B------:R-:W-:Y:S01]  /*b140*/  MOV R69, 0x3dc6b27f ;  /* 0x3dc6b27f00457802 */ /* 0x000fe20000000f00 */
[----:B------:R-:W-:Y:S02]  /*b150*/  FFMA.FTZ R83, R83, 1.1920928955078125e-07, R6 ;  /* 0x3400000053537823 */ /* 0x000fe40000010006 */
[-C--:B------:R-:W-:Y:S01]  /*b160*/  @!P4 IADD3 R5, PT, PT, R5, -R4.reuse, RZ ;  /* 0x800000040505c210 */ /* 0x080fe20007ffe0ff */
[----:B---3--:R-:W-:Y:S01]  /*b170*/  FMUL R85, R8, R85 ;  /* 0x0000005508557220 */ /* 0x008fe20000400000 */
[----:B------:R-:W-:Y:S01]  /*b180*/  @!P4 IADD3 R70, PT, PT, R70, 0x1, RZ ;  /* 0x000000014646c810 */ /* 0x000fe20007ffe0ff */
[----:B------:R-:W-:Y:S01]  /*b190*/  FFMA.FTZ R87, R84, R69, -0.16845393180847167969 ;  /* 0xbe2c7f3054577423 */ /* 0x000fe20000010045 */
[----:B------:R-:W-:Y:S02]  /*b1a0*/  ISETP.GE.U32.AND P3, PT, R5, R4, PT ;  /* 0x000000040500720c */ /* 0x000fe40003f66070 */
[----:B------:R-:W3:Y:S01]  /*b1b0*/  LDTM.x32 R4, tmem[UR11+0x20] ;  /* 0x0000200b000479ee */ /* 0x000ee200082c0000 */
[----:B------:R-:W-:Y:S01]  /*b1c0*/  ISETP.NE.AND P4, PT, RZ, UR18, PT ;  /* 0x00000012ff007c0c */ /* 0x000fe2000bf85270 */
[----:B------:R-:W-:Y:S01]  /*b1d0*/  ULEA UR11, UR19, UR20, 0x3 ;  /* 0x00000014130b7291 */ /* 0x000fe2000f8e18ff */
[----:B------:R-:W-:Y:S01]  /*b1e0*/  NOP ;  /* 0x0000000000007918 */ /* 0x000fe20000000000 */
[----:B----4-:R-:W-:-:S02]  /*b1f0*/  FMUL2 R38, R38.F32x2.HI_LO, R85.F32 ;  /* 0x000000552626724a */ /* 0x010fc40001000000 */
[----:B--2---:R-:W-:Y:S01]  /*b200*/  UIMAD UR11, UR11, UR16, URZ ;  /* 0x000000100b0b72a4 */ /* 0x004fe2000f8e02ff */
[----:B-1----:R-:W-:Y:S01]  /*b210*/  LOP3.LUT R73, R71, 0x7f, RZ, 0xc0, !PT ;  /* 0x0000007f47497812 */ /* 0x002fe200078ec0ff */
[-C--:B------:R-:W-:Y:S02]  /*b220*/  FMUL2 R42, R42.F32x2.HI_LO, R85.reuse.F32 ;  /* 0x000000552a2a724a */ /* 0x080fe40001000000 */
[----:B-----5:R-:W-:Y:S01]  /*b230*/  UIMAD.WIDE UR14, UR11, 0x4, UR14 ;  /* 0x000000040b0e78a5 */ /* 0x020fe2000f8e020e */
[----:B------:R-:W-:Y:S01]  /*b240*/  @P3 IADD3 R70, PT, PT, R70, 0x1, RZ ;  /* 0x0000000146463810 */ /* 0x000fe20007ffe0ff */
[-C--:B------:R-:W-:Y:S01]  /*b250*/  FMUL2 R46, R46.F32x2.HI_LO, R85.reuse.F32 ;  /* 0x000000552e2e724a */ /* 0x080fe20001000000 */
[----:B------:R-:W-:Y:S01]  /*b260*/  ISETP.GE.U32.AND P3, PT, R82, 0x7f800000, PT ;  /* 0x7f8000005200780c */ /* 0x000fe20003f66070 */
[-C--:B------:R-:W-:Y:S01]  /*b270*/  FMUL2 R50, R50.F32x2.HI_LO, R85.reuse.F32 ;  /* 0x000000553232724a */ /* 0x080fe20001000000 */
[----:B------:R-:W-:Y:S01]  /*b280*/  USHF.L.U32 UR11, UR12, 0x1f, URZ ;  /* 0x0000001f0c0b7899 */ /* 0x000fe200080006ff */
[----:B------:R-:W-:Y:S01]  /*b290*/  IMAD.MOV.U32 R72, RZ, RZ, R70 ;  /* 0x000000ffff487224 */ /* 0x000fe200078e0046 */
[----:B------:R-:W-:Y:S01]  /*b2a0*/  MOV R78, UR14 ;  /* 0x0000000e004e7c02 */ /* 0x000fe20008000f00 */
[-C--:B------:R-:W-:Y:S01]  /*b2b0*/  FMUL2 R54, R54.F32x2.HI_LO, R85.reuse.F32 ;  /* 0x000000553636724a */ /* 0x080fe20001000000 */
[----:B------:R-:W-:Y:S01]  /*b2c0*/  MOV R79, UR15 ;  /* 0x0000000f004f7c02 */ /* 0x000fe20008000f00 */
[-C--:B------:R-:W-:Y:S01]  /*b2d0*/  FMUL2 R58, R58.F32x2.HI_LO, R85.reuse.F32 ;  /* 0x000000553a3a724a */ /* 0x080fe20001000000 */
[----:B------:R-:W-:Y:S01]  /*b2e0*/  @!P2 IADD3 R72, PT, PT, -R72, RZ, RZ ;  /* 0x000000ff4848a210 */ /* 0x000fe20007ffe1ff */
[-C--:B------:R-:W-:Y:S01]  /*b2f0*/  FMUL2 R62, R62.F32x2.HI_LO, R85.reuse.F32 ;  /* 0x000000553e3e724a */ /* 0x080fe20001000000 */
[----:B------:R-:W-:Y:S01]  /*b300*/  @!P4 LOP3.LUT R72, RZ, UR18, RZ, 0x33, !PT ;  /* 0x00000012ff48cc12 */ /* 0x000fe2000f8e33ff */
[-C--:B------:R-:W-:Y:S01]  /*b310*/  FMUL2 R66, R66.F32x2.HI_LO, R85.reuse.F32 ;  /* 0x000000554242724a */ /* 0x080fe20001000000 */
[----:B------:R-:W-:Y:S01]  /*b320*/  FSETP.NEU.AND P2, PT, R82, RZ, PT ;  /* 0x000000ff5200720b */ /* 0x000fe20003f4d000 */
[----:B---3--:R-:W-:Y:S01]  /*b330*/  FMUL2 R70, R8.F32x2.HI_LO, R85.F32 ;  /* 0x000000550846724a */ /* 0x008fe20001000000 */
[----:B------:R-:W-:Y:S01]  /*b340*/  USHF.L.U32 UR12, UR24, 0x1f, URZ ;  /* 0x0000001f180c7899 */ /* 0x000fe200080006ff */
[----:B------:R-:W-:-:S02]  /*b350*/  IMAD R77, R72, 0x100, R73 ;  /* 0x00000100484d7824 */ /* 0x000fc400078e0249 */
[-C--:B------:R-:W-:Y:S01]  /*b360*/  FMUL2 R74, R14.F32x2.HI_LO, R85.reuse.F32 ;  /* 0x000000550e4a724a */ /* 0x080fe20001000000 */
[----:B------:R-:W-:Y:S01]  /*b370*/  F2FP.SATFINITE.E5M2.F32.PACK_AB_MERGE_C R14, R63, R62, RZ ;  /* 0x0000003e3f0e723e */ /* 0x000fe200048060ff */
[----:B------:R-:W-:Y:S02]  /*b380*/  FMUL2 R6, R6.F32x2.HI_LO, R85.F32 ;  /* 0x000000550606724a */ /* 0x000fe40001000000 */
[----:B------:R-:W-:-:S04]  /*b390*/  IMAD.WIDE R78, R77, 0x4, R78 ;  /* 0x000000044d4e7825 */ /* 0x000fc800078e024e */
[-C--:B------:R-:W-:Y:S01]  /*b3a0*/  FMUL2 R8, R10.F32x2.HI_LO, R85.reuse.F32 ;  /* 0x000000550a08724a */ /* 0x080fe20001000000 */
[----:B------:R-:W-:Y:S01]  /*b3b0*/  F2FP.SATFINITE.E5M2.F32.PACK_AB_MERGE_C R15, R67, R66, RZ ;  /* 0x00000042430f723e */ /* 0x000fe200048060ff */
        /* <DEDUP_REMOVED lines=25> */
[----:B------:R-:W-:Y:S01]  /*b550*/  F2FP.SATFINITE.E5M2.F32.PACK_AB_MERGE_C R16, R37, R36, R16 ;  /* 0x000000242510723e */ /* 0x000fe20004806010 */
[-C--:B------:R-:W-:Y:S01]  /*b560*/  FMUL2 R64, R64.F32x2.HI_LO, R85.reuse.F32 ;  /* 0x000000554040724a */ /* 0x080fe20001000000 */
[----:B------:R-:W-:Y:S01]  /*b570*/  F2FP.SATFINITE.E5M2.F32.PACK_AB_MERGE_C R17, R41, R40, R17 ;  /* 0x000000282911723e */ /* 0x000fe20004806011 */
        /* <DEDUP_REMOVED lines=9> */
[----:B------:R-:W-:Y:S01]  /*b610*/  F2FP.SATFINITE.E5M2.F32.PACK_AB_MERGE_C R12, R53, R52, R12 ;  /* 0x00000034350c723e */ /* 0x000fe2000480600c */
[----:B------:R-:W-:Y:S01]  /*b620*/  FMUL2 R32, R32.F32x2.HI_LO, R85.F32 ;  /* 0x000000552020724a */ /* 0x000fe20001000000 */
[----:B------:R-:W-:Y:S01]  /*b630*/  F2FP.SATFINITE.E5M2.F32.PACK_AB_MERGE_C R13, R57, R56, R13 ;  /* 0x00000038390d723e */ /* 0x000fe2000480600d */
[----:B------:R-:W-:Y:S01]  /*b640*/  STS.128 [R68+UR4+0x14000], R16 ;  /* 0x0140001044007988 */ /* 0x000fe20008000c04 */
[----:B------:R-:W-:Y:S01]  /*b650*/  F2FP.SATFINITE.E5M2.F32.PACK_AB_MERGE_C R14, R61, R60, R14 ;  /* 0x0000003c3d0e723e */ /* 0x000fe2000480600e */
[----:B------:R-:W-:Y:S01]  /*b660*/  FFMA.FTZ R87, R84, R87, 0.1716887056827545166 ;  /* 0x3e2fcf2a54577423 */ /* 0x000fe20000010057 */
[----:B------:R-:W-:-:S02]  /*b670*/  F2FP.SATFINITE.E5M2.F32.PACK_AB_MERGE_C R15, R65, R64, R15 ;  /* 0x00000040410f723e */ /* 0x000fc4000480600f */
[----:B------:R-:W-:Y:S01]  /*b680*/  F2FP.SATFINITE.E5M2.F32.PACK_AB_MERGE_C R10, R11, R10, R74 ;  /* 0x0000000a0b0a723e */ /* 0x000fe2000480604a */
[C---:B------:R-:W-:Y:S01]  /*b690*/  FFMA.FTZ R87, R84.reuse, R87, -0.17900948226451873779 ;  /* 0xbe374e4354577423 */ /* 0x040fe20000010057 */
[----:B------:R-:W-:Y:S01]  /*b6a0*/  F2FP.SATFINITE.E5M2.F32.PACK_AB_MERGE_C R8, R5, R4, R6 ;  /* 0x000000040508723e */ /* 0x000fe20004806006 */
[----:B------:R-:W-:Y:S01]  /*b6b0*/  STS.128 [R3+UR4+0x14000], R12 ;  /* 0x0140000c03007988 */ /* 0x000fe20008000c04 */
[----:B------:R-:W-:Y:S01]  /*b6c0*/  F2FP.SATFINITE.E5M2.F32.PACK_AB_MERGE_C R9, R71, R70, R9 ;  /* 0x000000464709723e */ /* 0x000fe20004806009 */
[C---:B------:R-:W-:Y:S01]  /*b6d0*/  FFMA.FTZ R87, R84.reuse, R87, 0.20512372255325317383 ;  /* 0x3e520bf454577423 */ /* 0x040fe20000010057 */
[----:B------:R-:W-:Y:S02]  /*b6e0*/  F2FP.SATFINITE.E5M2.F32.PACK_AB_MERGE_C R11, R73, R72, R76 ;  /* 0x00000048490b723e */ /* 0x000fe4000480604c */
[----:B------:R-:W-:Y:S01]  /*b6f0*/  F2FP.SATFINITE.E5M2.F32.PACK_AB_MERGE_C R4, R21, R20, R22 ;  /* 0x000000141504723e */ /* 0x000fe20004806016 */
[C---:B------:R-:W-:Y:S01]  /*b700*/  FFMA.FTZ R87, R84.reuse, R87, -0.24046532809734344482 ;  /* 0xbe763c8b54577423 */ /* 0x040fe20000010057 */
[----:B------:R-:W-:Y:S01]  /*b710*/  F2FP.SATFINITE.E5M2.F32.PACK_AB_MERGE_C R5, R25, R24, R26 ;  /* 0x000000181905723e */ /* 0x000fe2000480601a */
[----:B------:R-:W-:Y:S01]  /*b720*/  STS.128 [R2+UR4+0x14000], R8 ;  /* 0x0140000802007988 */ /* 0x000fe20008000c04 */
[----:B------:R-:W-:Y:S01]  /*b730*/  F2FP.SATFINITE.E5M2.F32.PACK_AB_MERGE_C R6, R29, R28, R30 ;  /* 0x0000001c1d06723e */ /* 0x000fe2000480601e */
[----:B------:R-:W-:Y:S01]  /*b740*/  FFMA.FTZ R87, R84, R87, 0.28857114911079406738 ;  /* 0x3e93bf9954577423 */ /* 0x000fe20000010057 */
[----:B------:R-:W-:-:S02]  /*b750*/  F2FP.SATFINITE.E5M2.F32.PACK_AB_MERGE_C R7, R33, R32, R7 ;  /* 0x000000202107723e */ /* 0x000fc40004806007 */
[----:B------:R-:W-:Y:S01]  /*b760*/  @P3 MOV R23, 0x7f800000 ;  /* 0x7f80000000173802 */ /* 0x000fe20000000f00 */
[C---:B------:R-:W-:Y:S02]  /*b770*/  FFMA.FTZ R87, R84.reuse, R87, -0.36067417263984680176 ;  /* 0xbeb8aa4954577423 */ /* 0x040fe40000010057 */
[----:B------:R1:W-:Y:S02]  /*b780*/  STS.128 [R0+UR4+0x14000], R4 ;  /* 0x0140000400007988 */ /* 0x0003e40008000c04 */
[C---:B------:R-:W-:Y:S01]  /*b790*/  FFMA.FTZ R87, R84.reuse, R87, 0.48089820146560668945 ;  /* 0x3ef6384a54577423 */ /* 0x040fe20000010057 */
[----:B------:R2:W-:Y:S06]  /*b7a0*/  MEMBAR.ALL.CTA ;  /* 0x0000000000007992 */ /* 0x0005ec0000008000 */
[----:B--2---:R-:W2:Y:S01]  /*b7b0*/  FENCE.VIEW.ASYNC.S ;  /* 0x00000000000073c6 */ /* 0x004ea20000000000 */
[----:B------:R-:W-:-:S04]  /*b7c0*/  FFMA.FTZ R87, R84, R87, -0.72134751081466674805 ;  /* 0xbf38aa3b54577423 */ /* 0x000fc80000010057 */
[----:B------:R-:W-:-:S04]  /*b7d0*/  FMUL R87, R84, R87 ;  /* 0x0000005754577220 */ /* 0x000fc80000400000 */
[----:B------:R-:W-:-:S04]  /*b7e0*/  FMUL R87, R84, R87 ;  /* 0x0000005754577220 */ /* 0x000fc80000400000 */
[----:B------:R-:W-:-:S04]  /*b7f0*/  FFMA.FTZ R84, R84, 1.4426950216293334961, R87 ;  /* 0x3fb8aa3b54547823 */ /* 0x000fc80000010057 */
[----:B------:R-:W-:Y:S01]  /*b800*/  FADD R83, R83, R84 ;  /* 0x0000005453537221 */ /* 0x000fe20000000000 */
[----:B------:R-:W-:Y:S01]  /*b810*/  @P3 FFMA.FTZ R83, R82, R23, +INF ;  /* 0x7f80000052533423 */ /* 0x000fe20000010017 */
[----:B--2---:R-:W-:Y:S04]  /*b820*/  BAR.SYNC.DEFER_BLOCKING 0x0, 0x80 ;  /* 0x0002000000007b1d */ /* 0x004fe80000010000 */
[----:B------:R-:W-:Y:S02]  /*b830*/  FSEL R20, R83, -INF , P2 ;  /* 0xff80000053147808 */ /* 0x000fe40001000000 */
[----:B-1----:R-:W-:-:S03]  /*b840*/  MOV R5, UR12 ;  /* 0x0000000c00057c02 */ /* 0x002fc60008000f00 */
[----:B------:R-:W-:Y:S01]  /*b850*/  FADD R81, R81, R20 ;  /* 0x0000001451517221 */ /* 0x000fe20000000000 */
[----:B------:R-:W-:Y:S01]  /*b860*/  MOV R20, UR11 ;  /* 0x0000000b00147c02 */ /* 0x000fe20008000f00 */
[----:B------:R-:W-:Y:S01]  /*b870*/  UIADD3 UR11, UPT, UPT, UR5, UR29, UR10 ;  /* 0x0000001d050b7290 */ /* 0x000fe2000fffe00a */
[----:B------:R-:W-:Y:S01]  /*b880*/  @!P0 SYNCS.ARRIVE.TRANS64.A1T0 RZ, [UR4+0x18250], RZ ;  /* 0x018250ffffff89a7 */ /* 0x000fe20008100004 */
[----:B------:R-:W-:Y:S06]  /*b890*/  BAR.SYNC.DEFER_BLOCKING 0x0, 0x80 ;  /* 0x0002000000007b1d */ /* 0x000fec0000010000 */
[----:B------:R-:W-:Y:S01]  /*b8a0*/  @!P0 SYNCS.ARRIVE.TRANS64.A1T0 RZ, [UR4+0x18240], RZ ;  /* 0x018240ffffff89a7 */ /* 0x000fe20008100004 */
[----:B------:R1:W-:Y:S01]  /*b8b0*/  STG.E desc[UR32][R78.64], R81 ;  /* 0x000000514e007986 */ /* 0x0003e2000c101920 */
[----:B------:R-:W-:Y:S06]  /*b8c0*/  BAR.SYNC.DEFER_BLOCKING 0x0, 0x80 ;  /* 0x0002000000007b1d */ /* 0x000fec0000010000 */
[----:B------:R-:W2:Y:S02]  /*b8d0*/  SYNCS.PHASECHK.TRANS64.TRYWAIT P2, [UR4+0x182e0], R20 ;  /* 0x0182e014ff0075a7 */ /* 0x000ea40008041104 */
[----:B-12---:R-:W-:Y:S05]  /*b8e0*/  @!P2 BRA `(.L_x_114) ;  /* 0x0000001800fca947 */ /* 0x006fea0003800000 */
.L_x_202:
        /* <DEDUP_REMOVED lines=11> */
.L_x_203:
[----:B------:R-:W1:Y:S02]  /*b9a0*/  SYNCS.PHASECHK.TRANS64.TRYWAIT P2, [UR4+0x18238], R4 ;  /* 0x01823804ff0075a7 */ /* 0x000e640008041104 */
[----:B-1----:R-:W-:Y:S05]  /*b9b0*/  @!P2 BRA `(.L_x_116) ;  /* 0x0000001800e0a947 */ /* 0x002fea0003800000 */
.L_x_204:
[C---:B------:R-:W-:Y:S01]  /*b9c0*/  FSETP.GEU.AND P3, PT, |R75|.reuse, 1.175494350822287508e-38, PT ;  /* 0x008000004b00780b */ /* 0x040fe20003f6e200 */
[----:B------:R-:W-:Y:S01]  /*b9d0*/  UIADD3 UR5, UPT, UPT, UR26, UR5, URZ ;  /* 0x000000051a057290 */ /* 0x000fe2000fffe0ff */
[C---:B------:R-:W-:Y:S01]  /*b9e0*/  FMUL R70, R75.reuse, 0.25 ;  /* 0x3e8000004b467820 */ /* 0x040fe20000400000 */
[C---:B------:R-:W-:Y:S01]  /*b9f0*/  FSETP.GT.AND P4, PT, |R75|.reuse, 8.50705917302346158658e+37, PT ;  /* 0x7e8000004b00780b */ /* 0x040fe20003f84200 */
[----:B------:R-:W-:Y:S01]  /*ba00*/  UIADD3 UR21, UPT, UPT, UR21, 0xa0, URZ ;  /* 0x000000a015157890 */ /* 0x000fe2000fffe0ff */
[----:B------:R-:W-:Y:S01]  /*ba10*/  FSETP.GEU.AND P2, PT, R75, 1.175494350822287508e-38, PT ;  /* 0x008000004b00780b */ /* 0x000fe20003f4e000 */
[----:B------:R-:W-:Y:S01]  /*ba20*/  ULEA UR10, UR10, UR5, 0x6 ;  /* 0x000000050a0a7291 */ /* 0x000fe2000f8e30ff */
[----:B------:R-:W-:Y:S01]  /*ba30*/  FSEL R70, R70, R75, P4 ;  /* 0x0000004b46467208 */ /* 0x000fe20002000000 */
[----:B------:R-:W-:Y:S01]  /*ba40*/  UISETP.GE.AND UP1, UPT, UR21, UR27, UPT ;  /* 0x0000001b1500728c */ /* 0x000fe2000bf26270 */
[----:B------:R-:W-:Y:S01]  /*ba50*/  FSEL R71, R80, 1, P4 ;  /* 0x3f80000050477808 */ /* 0x000fe20002000000 */
[----:B------:R-:W-:-:S02]  /*ba60*/  ULOP3.LUT UR24, UR24, 0x1, URZ, 0x3c, !UPT ;  /* 0x0000000118187892 */ /* 0x000fc4000f8e3cff */
[----:B------:R-:W-:Y:S01]  /*ba70*/  ULOP3.LUT UR6, UR6, 0x1, URZ, 0x3c, !UPT ;  /* 0x0000000106067892 */ /* 0x000fe2000f8e3cff */
[----:B------:R-:W-:Y:S01]  /*ba80*/  @!P3 FMUL R70, R70, 16777216 ;  /* 0x4b8000004646b820 */ /* 0x000fe20000400000 */
[----:B------:R-:W-:Y:S01]  /*ba90*/  @!P3 FMUL R71, R71, 16777216 ;  /* 0x4b8000004747b820 */ /* 0x000fe20000400000 */
[----:B------:R-:W1:Y:S01]  /*baa0*/  LDTM.x32 R36, tmem[UR10] ;  /* 0x0000000a002479ee */ /* 0x000e6200082c0000 */
[----:B------:R-:W2:Y:S01]  /*bab0*/  LDTM.x32 R4, tmem[UR10+0x20] ;  /* 0x0000200a000479ee */ /* 0x000ea200082c0000 */
[----:B------:R-:W3:Y:S01]  /*bac0*/  MUFU.RCP R76, R70 ;  /* 0x00000046004c7308 */ /* 0x000ee20000001000 */
[----:B------:R-:W-:Y:S01]  /*bad0*/  @!P2 FMUL R75, R75, 8388608 ;  /* 0x4b0000004b4ba820 */ /* 0x000fe20000400000 */
[----:B------:R-:W-:-:S04]  /*bae0*/  NOP ;  /* 0x0000000000007918 */ /* 0x000fc80000000000 */
[C---:B------:R-:W-:Y:S01]  /*baf0*/  ISETP.GE.U32.AND P3, PT, R75.reuse, 0x7f800000, PT ;  /* 0x7f8000004b00780c */ /* 0x040fe20003f66070 */
[----:B---3--:R-:W-:Y:S01]  /*bb00*/  FMUL R76, R76, R71 ;  /* 0x000000474c4c7220 */ /* 0x008fe20000400000 */
[----:B------:R-:W-:-:S03]  /*bb10*/  IADD3 R70, PT, PT, R75, -0x3f3504f3, RZ ;  /* 0xc0cafb0d4b467810 */ /* 0x000fc60007ffe0ff */
[-C--:B-1----:R-:W-:Y:S02]  /*bb20*/  FMUL2 R38, R38.F32x2.HI_LO, R76.reuse.F32 ;  /* 0x0000004c2626724a */ /* 0x082fe40001000000 */
[-C--:B--2---:R-:W-:Y:S02]  /*bb30*/  FMUL2 R72, R6.F32x2.HI_LO, R76.reuse.F32 ;  /* 0x0000004c0648724a */ /* 0x084fe40001000000 */
[-C--:B------:R-:W-:Y:S02]  /*bb40*/  FMUL2 R6, R8.F32x2.HI_LO, R76.reuse.F32 ;  /* 0x0000004c0806724a */ /* 0x080fe40001000000 */
[----:B------:R-:W-:Y:S01]  /*bb50*/  FMUL2 R8, R10.F32x2.HI_LO, R76.F32 ;  /* 0x0000004c0a08724a */ /* 0x000fe20001000000 */
[----:B------:R-:W-:Y:S01]  /*bb60*/  F2FP.SATFINITE.E5M2.F32.PACK_AB_MERGE_C R72, R73, R72, RZ ;  /* 0x000000484948723e */ /* 0x000fe200048060ff */
[-C--:B------:R-:W-:Y:S01]  /*bb70*/  FMUL2 R10, R12.F32x2.HI_LO, R76.reuse.F32 ;  /* 0x0000004c0c0a724a */ /* 0x080fe20001000000 */
[----:B------:R-:W-:Y:S01]  /*bb80*/  LOP3.LUT R12, R70, 0xff800000, RZ, 0xc0, !PT ;  /* 0xff800000460c7812 */ /* 0x000fe200078ec0ff */
[----:B------:R-:W-:Y:S01]  /*bb90*/  FMUL2 R14, R14.F32x2.HI_LO, R76.F32 ;  /* 0x0000004c0e0e724a */ /* 0x000fe20001000000 */
[----:B------:R-:W-:Y:S01]  /*bba0*/  F2FP.SATFINITE.E5M2.F32.PACK_AB_MERGE_C R9, R9, R8, RZ ;  /* 0x000000080909723e */ /* 0x000fe200048060ff */
[----:B------:R-:W-:Y:S01]  /*bbb0*/  FMUL2 R70, R16.F32x2.HI_LO, R76.F32 ;  /* 0x0000004c1046724a */ /* 0x000fe20001000000 */
[----:B------:R-:W-:Y:S01]  /*bbc0*/  IADD3 R80, PT, PT, R75, -R12, RZ ;  /* 0x8000000c4b507210 */ /* 0x000fe20007ffe0ff */
[----:B------:R-:W-:Y:S01]  /*bbd0*/  FMUL2 R22, R22.F32x2.HI_LO, R76.F32 ;  /* 0x0000004c1616724a */ /* 0x000fe20001000000 */
[----:B------:R-:W-:Y:S01]  /*bbe0*/  F2FP.SATFINITE.E5M2.F32.PACK_AB_MERGE_C R16, R39, R38, RZ ;  /* 0x000000262710723e */ /* 0x000fe200048060ff */
[----:B------:R-:W-:Y:S01]  /*bbf0*/  FMUL2 R26, R26.F32x2.HI_LO, R76.F32 ;  /* 0x0000004c1a1a724a */ /* 0x000fe20001000000 */
[----:B------:R-:W-:Y:S01]  /*bc00*/  F2FP.SATFINITE.E5M2.F32.PACK_AB_MERGE_C R38, R15, R14, RZ ;  /* 0x0000000e0f26723e */ /* 0x000fe200048060ff */
[----:B------:R-:W-:Y:S01]  /*bc10*/  FADD R80, R80, -1 ;  /* 0xbf80000050507421 */ /* 0x000fe20000000000 */
[----:B------:R-:W-:Y:S01]  /*bc20*/  FMUL2 R42, R42.F32x2.HI_LO, R76.F32 ;  /* 0x0000004c2a2a724a */ /* 0x000fe20001000000 */
[----:B------:R-:W-:Y:S01]  /*bc30*/  F2FP.SATFINITE.E5M2.F32.PACK_AB_MERGE_C R22, R23, R22, RZ ;  /* 0x000000161716723e */ /* 0x000fe200048060ff */
[-C--:B------:R-:W-:Y:S01]  /*bc40*/  FMUL2 R46, R46.F32x2.HI_LO, R76.reuse.F32 ;  /* 0x0000004c2e2e724a */ /* 0x080fe20001000000 */
[----:B------:R-:W-:Y:S01]  /*bc50*/  FSEL R23, RZ, -23, P2 ;  /* 0xc1b80000ff177808 */ /* 0x000fe20001000000 */
[----:B------:R-:W-:Y:S01]  /*bc60*/  FFMA.FTZ R69, R80, R69, -0.16845393180847167969 ;  /* 0xbe2c7f3050457423 */ /* 0x000fe20000010045 */
[----:B------:R-:W-:Y:S01]  /*bc70*/  FMUL2 R50, R50.F32x2.HI_LO, R76.F32 ;  /* 0x0000004c3232724a */ /* 0x000fe20001000000 */
[----:B------:R-:W-:Y:S01]  /*bc80*/  I2FP.F32.S32 R12, R12 ;  /* 0x0000000c000c7245 */ /* 0x000fe20000201400 */
[----:B------:R-:W-:Y:S01]  /*bc90*/  FMUL2 R54, R54.F32x2.HI_LO, R76.F32 ;  /* 0x0000004c3636724a */ /* 0x000fe20001000000 */
[----:B------:R-:W-:Y:S01]  /*bca0*/  F2FP.SATFINITE.E5M2.F32.PACK_AB_MERGE_C R26, R27, R26, RZ ;  /* 0x0000001a1b1a723e */ /* 0x000fe200048060ff */
[----:B------:R-:W-:Y:S01]  /*bcb0*/  FFMA.FTZ R69, R80, R69, 0.1716887056827545166 ;  /* 0x3e2fcf2a50457423 */ /* 0x000fe20000010045 */
[----:B------:R-:W-:Y:S01]  /*bcc0*/  FMUL2 R58, R58.F32x2.HI_LO, R76.F32 ;  /* 0x0000004c3a3a724a */ /* 0x000fe20001000000 */
[----:B------:R-:W-:Y:S01]  /*bcd0*/  F2FP.SATFINITE.E5M2.F32.PACK_AB_MERGE_C R17, R43, R42, RZ ;  /* 0x0000002a2b11723e */ /* 0x000fe200048060ff */
[----:B------:R-:W-:Y:S01]  /*bce0*/  FMUL2 R62, R62.F32x2.HI_LO, R76.F32 ;  /* 0x0000004c3e3e724a */ /* 0x000fe20001000000 */
[----:B------:R-:W-:Y:S01]  /*bcf0*/  F2FP.SATFINITE.E5M2.F32.PACK_AB_MERGE_C R46, R47, R46, RZ ;  /* 0x0000002e2f2e723e */ /* 0x000fe200048060ff */
[----:B------:R-:W-:Y:S01]  /*bd00*/  FFMA.FTZ R69, R80, R69, -0.17900948226451873779 ;  /* 0xbe374e4350457423 */ /* 0x000fe20000010045 */
[----:B------:R-:W-:Y:S01]  /*bd10*/  FMUL2 R66, R66.F32x2.HI_LO, R76.F32 ;  /* 0x0000004c4242724a */ /* 0x000fe20001000000 */
[----:B------:R-:W-:Y:S01]  /*bd20*/  F2FP.SATFINITE.E5M2.F32.PACK_AB_MERGE_C R50, R51, R50, RZ ;  /* 0x000000323332723e */ /* 0x000fe200048060ff */
[----:B------:R-:W-:Y:S01]  /*bd30*/  FMUL2 R18, R18.F32x2.HI_LO, R76.F32 ;  /* 0x0000004c1212724a */ /* 0x000fe20001000000 */
[----:B------:R-:W-:Y:S01]  /*bd40*/  F2FP.SATFINITE.E5M2.F32.PACK_AB_MERGE_C R9, R7, R6, R9 ;  /* 0x000000060709723e */ /* 0x000fe20004806009 */
[----:B------:R-:W-:Y:S01]  /*bd50*/  FFMA.FTZ R69, R80, R69, 0.20512372255325317383 ;  /* 0x3e520bf450457423 */ /* 0x000fe20000010045 */
[----:B------:R-:W-:Y:S01]  /*bd60*/  FMUL2 R30, R30.F32x2.HI_LO, R76.F32 ;  /* 0x0000004c1e1e724a */ /* 0x000fe20001000000 */
[----:B------:R-:W-:Y:S01]  /*bd70*/  F2FP.SATFINITE.E5M2.F32.PACK_AB_MERGE_C R54, R55, R54, RZ ;  /* 0x000000363736723e */ /* 0x000fe200048060ff */
[----:B------:R-:W-:Y:S01]  /*bd80*/  FMUL2 R34, R34.F32x2.HI_LO, R76.F32 ;  /* 0x0000004c2222724a */ /* 0x000fe20001000000 */
[----:B------:R-:W-:Y:S01]  /*bd90*/  F2FP.SATFINITE.E5M2.F32.PACK_AB_MERGE_C R13, R59, R58, RZ ;  /* 0x0000003a3b0d723e */ /* 0x000fe200048060ff */
[----:B------:R-:W-:Y:S01]  /*bda0*/  FFMA.FTZ R69, R80, R69, -0.24046532809734344482 ;  /* 0xbe763c8b50457423 */ /* 0x000fe20000010045 */
[----:B------:R-:W-:Y:S01]  /*bdb0*/  FMUL2 R36, R36.F32x2.HI_LO, R76.F32 ;  /* 0x0000004c2424724a */ /* 0x000fe20001000000 */
[----:B------:R-:W-:Y:S01]  /*bdc0*/  F2FP.SATFINITE.E5M2.F32.PACK_AB_MERGE_C R62, R63, R62, RZ ;  /* 0x0000003e3f3e723e */ /* 0x000fe200048060ff */
[----:B------:R-:W-:Y:S01]  /*bdd0*/  FMUL2 R40, R40.F32x2.HI_LO, R76.F32 ;  /* 0x0000004c2828724a */ /* 0x000fe20001000000 */
[----:B------:R-:W-:Y:S01]  /*bde0*/  F2FP.SATFINITE.E5M2.F32.PACK_AB_MERGE_C R66, R67, R66, RZ ;  /* 0x000000424342723e */ /* 0x000fe200048060ff */
[----:B------:R-:W-:Y:S01]  /*bdf0*/  FFMA.FTZ R15, R80, R69, 0.28857114911079406738 ;  /* 0x3e93bf99500f7423 */ /* 0x000fe20000010045 */
[-C--:B------:R-:W-:Y:S01]  /*be00*/  FMUL2 R44, R44.F32x2.HI_LO, R76.reuse.F32 ;  /* 0x0000004c2c2c724a */ /* 0x080fe20001000000 */
[----:B------:R-:W-:Y:S01]  /*be10*/  @P3 MOV R6, 0x7f800000 ;  /* 0x7f80000000063802 */ /* 0x000fe20000000f00 */
[----:B------:R-:W-:Y:S01]  /*be20*/  FMUL2 R48, R48.F32x2.HI_LO, R76.F32 ;  /* 0x0000004c3030724a */ /* 0x000fe20001000000 */
[----:B------:R-:W-:Y:S01]  /*be30*/  F2FP.SATFINITE.E5M2.F32.PACK_AB_MERGE_C R39, R19, R18, RZ ;  /* 0x000000121327723e */ /* 0x000fe200048060ff */
[----:B------:R-:W-:Y:S01]  /*be40*/  FFMA.FTZ R15, R80, R15, -0.36067417263984680176 ;  /* 0xbeb8aa49500f7423 */ /* 0x000fe2000001000f */
[----:B------:R-:W-:Y:S01]  /*be50*/  FMUL2 R52, R52.F32x2.HI_LO, R76.F32 ;  /* 0x0000004c3434724a */ /* 0x000fe20001000000 */
[----:B------:R-:W-:Y:S01]  /*be60*/  F2FP.SATFINITE.E5M2.F32.PACK_AB_MERGE_C R30, R31, R30, RZ ;  /* 0x0000001e1f1e723e */ /* 0x000fe200048060ff */
[----:B------:R-:W-:Y:S01]  /*be70*/  FMUL2 R56, R56.F32x2.HI_LO, R76.F32 ;  /* 0x0000004c3838724a */ /* 0x000fe20001000000 */
[----:B------:R-:W-:Y:S01]  /*be80*/  F2FP.SATFINITE.E5M2.F32.PACK_AB_MERGE_C R34, R35, R34, RZ ;  /* 0x000000222322723e */ /* 0x000fe200048060ff */
[----:B------:R-:W-:Y:S01]  /*be90*/  FFMA.FTZ R15, R80, R15, 0.48089820146560668945 ;  /* 0x3ef6384a500f7423 */ /* 0x000fe2000001000f */
[----:B------:R-:W-:Y:S01]  /*bea0*/  FMUL2 R60, R60.F32x2.HI_LO, R76.F32 ;  /* 0x0000004c3c3c724a */ /* 0x000fe20001000000 */
[----:B------:R-:W-:Y:S01]  /*beb0*/  F2FP.SATFINITE.E5M2.F32.PACK_AB_MERGE_C R16, R37, R36, R16 ;  /* 0x000000242510723e */ /* 0x000fe20004806010 */
[----:B------:R-:W-:Y:S01]  /*bec0*/  FMUL2 R64, R64.F32x2.HI_LO, R76.F32 ;  /* 0x0000004c4040724a */ /* 0x000fe20001000000 */
[----:B------:R-:W-:Y:S01]  /*bed0*/  F2FP.SATFINITE.E5M2.F32.PACK_AB_MERGE_C R17, R41, R40, R17 ;  /* 0x000000282911723e */ /* 0x000fe20004806011 */
[----:B------:R-:W-:Y:S01]  /*bee0*/  FFMA.FTZ R15, R80, R15, -0.72134751081466674805 ;  /* 0xbf38aa3b500f7423 */ /* 0x000fe2000001000f */
[----:B------:R-:W-:Y:S01]  /*bef0*/  FMUL2 R4, R4.F32x2.HI_LO, R76.F32 ;  /* 0x0000004c0404724a */ /* 0x000fe20001000000 */
[----:B------:R-:W-:Y:S01]  /*bf00*/  F2FP.SATFINITE.E5M2.F32.PACK_AB_MERGE_C R18, R45, R44, R46 ;  /* 0x0000002c2d12723e */ /* 0x000fe2000480602e */
[----:B------:R-:W-:Y:S01]  /*bf10*/  FFMA.FTZ R23, R12, 1.1920928955078125e-07, R23 ;  /* 0x340000000c177823 */ /* 0x000fe20000010017 */
[----:B------:R-:W-:Y:S01]  /*bf20*/  FMUL R15, R80, R15 ;  /* 0x0000000f500f7220 */ /* 0x000fe20000400000 */
[----:B------:R-:W-:Y:S01]  /*bf30*/  FMUL2 R20, R20.F32x2.HI_LO, R76.F32 ;  /* 0x0000004c1414724a */ /* 0x000fe20001000000 */
[----:B------:R-:W-:Y:S01]  /*bf40*/  F2FP.SATFINITE.E5M2.F32.PACK_AB_MERGE_C R19, R49, R48, R50 ;  /* 0x000000303113723e */ /* 0x000fe20004806032 */
[----:B------:R-:W-:Y:S01]  /*bf50*/  FMUL2 R24, R24.F32x2.HI_LO, R76.F32 ;  /* 0x0000004c1818724a */ /* 0x000fe20001000000 */
[----:B------:R-:W-:Y:S01]  /*bf60*/  F2FP.SATFINITE.E5M2.F32.PACK_AB_MERGE_C R12, R53, R52, R54 ;  /* 0x00000034350c723e */ /* 0x000fe20004806036 */
[----:B------:R-:W-:Y:S01]  /*bf70*/  FMUL R27, R80, R15 ;  /* 0x0000000f501b7220 */ /* 0x000fe20000400000 */
[----:B------:R-:W-:Y:S01]  /*bf80*/  FMUL2 R28, R28.F32x2.HI_LO, R76.F32 ;  /* 0x0000004c1c1c724a */ /* 0x000fe20001000000 */
[----:B------:R-:W-:Y:S01]  /*bf90*/  F2FP.SATFINITE.E5M2.F32.PACK_AB_MERGE_C R13, R57, R56, R13 ;  /* 0x00000038390d723e */ /* 0x000fe2000480600d */
[----:B------:R-:W-:Y:S01]  /*bfa0*/  FMUL2 R32, R32.F32x2.HI_LO, R76.F32 ;  /* 0x0000004c2020724a */ /* 0x000fe20001000000 */
[----:B------:R-:W-:Y:S01]  /*bfb0*/  F2FP.SATFINITE.E5M2.F32.PACK_AB_MERGE_C R14, R61, R60, R62 ;  /* 0x0000003c3d0e723e */ /* 0x000fe2000480603e */
[----:B------:R-:W-:Y:S01]  /*bfc0*/  FFMA.FTZ R80, R80, 1.4426950216293334961, R27 ;  /* 0x3fb8aa3b50507823 */ /* 0x000fe2000001001b */
[----:B------:R-:W-:Y:S01]  /*bfd0*/  F2FP.SATFINITE.E5M2.F32.PACK_AB_MERGE_C R15, R65, R64, R66 ;  /* 0x00000040410f723e */ /* 0x000fe20004806042 */
[----:B------:R1:W-:Y:S01]  /*bfe0*/  STS.128 [R68+UR4+0x16000], R16 ;  /* 0x0160001044007988 */ /* 0x0003e20008000c04 */
[----:B------:R-:W-:Y:S01]  /*bff0*/  F2FP.SATFINITE.E5M2.F32.PACK_AB_MERGE_C R10, R11, R10, R38 ;  /* 0x0000000a0b0a723e */ /* 0x000fe20004806026 */
[----:B------:R-:W-:Y:S01]  /*c000*/  FADD R23, R23, R80 ;  /* 0x0000005017177221 */ /* 0x000fe20000000000 */
[----:B------:R-:W-:Y:S01]  /*c010*/  F2FP.SATFINITE.E5M2.F32.PACK_AB_MERGE_C R8, R5, R4, R72 ;  /* 0x000000040508723e */ /* 0x000fe20004806048 */
[----:B------:R-:W-:Y:S01]  /*c020*/  @P3 FFMA.FTZ R23, R75, R6, +INF ;  /* 0x7f8000004b173423 */ /* 0x000fe20000010006 */
[----:B------:R-:W-:Y:S01]  /*c030*/  F2FP.SATFINITE.E5M2.F32.PACK_AB_MERGE_C R11, R71, R70, R39 ;  /* 0x00000046470b723e */ /* 0x000fe20004806027 */
[----:B------:R1:W-:Y:S01]  /*c040*/  STS.128 [R3+UR4+0x16000], R12 ;  /* 0x0160000c03007988 */ /* 0x0003e20008000c04 */
[----:B------:R-:W-:-:S02]  /*c050*/  F2FP.SATFINITE.E5M2.F32.PACK_AB_MERGE_C R4, R21, R20, R22 ;  /* 0x000000141504723e */ /* 0x000fc40004806016 */
[----:B------:R-:W-:Y:S01]  /*c060*/  F2FP.SATFINITE.E5M2.F32.PACK_AB_MERGE_C R5, R25, R24, R26 ;  /* 0x000000181905723e */ /* 0x000fe2000480601a */
[----:B------:R1:W-:Y:S01]  /*c070*/  STS.128 [R2+UR4+0x16000], R8 ;  /* 0x0160000802007988 */ /* 0x0003e20008000c04 */
[----:B------:R-:W-:Y:S02]  /*c080*/  F2FP.SATFINITE.E5M2.F32.PACK_AB_MERGE_C R6, R29, R28, R30 ;  /* 0x0000001c1d06723e */ /* 0x000fe4000480601e */
[----:B------:R-:W-:Y:S02]  /*c090*/  F2FP.SATFINITE.E5M2.F32.PACK_AB_MERGE_C R7, R33, R32, R34 ;  /* 0x000000202107723e */ /* 0x000fe40004806022 */
[----:B------:R-:W-:-:S03]  /*c0a0*/  FSETP.NEU.AND P2, PT, R75, RZ, PT ;  /* 0x000000ff4b00720b */ /* 0x000fc60003f4d000 */
[----:B------:R1:W-:Y:S01]  /*c0b0*/  STS.128 [R0+UR4+0x16000], R4 ;  /* 0x0160000400007988 */ /* 0x0003e20008000c04 */
[----:B------:R-:W-:Y:S02]  /*c0c0*/  FSEL R23, R23, -INF , P2 ;  /* 0xff80000017177808 */ /* 0x000fe40001000000 */
[----:B------:R-:W-:Y:S01]  /*c0d0*/  PLOP3.LUT P2, PT, PT, PT, UP1, 0x80, 0x8 ;  /* 0x000000000008781c */ /* 0x000fe20003f4f018 */
[----:B------:R2:W-:Y:S06]  /*c0e0*/  MEMBAR.ALL.CTA ;  /* 0x0000000000007992 */ /* 0x0005ec0000008000 */
[----:B--2---:R-:W2:Y:S01]  /*c0f0*/  FENCE.VIEW.ASYNC.S ;  /* 0x00000000000073c6 */ /* 0x004ea20000000000 */
[----:B------:R-:W-:Y:S01]  /*c100*/  FADD R23, R23, R74 ;  /* 0x0000004a17177221 */ /* 0x000fe20000000000 */
[----:B--2---:R-:W-:Y:S06]  /*c110*/  BAR.SYNC.DEFER_BLOCKING 0x0, 0x80 ;  /* 0x0002000000007b1d */ /* 0x004fec0000010000 */
[----:B------:R-:W-:Y:S02]  /*c120*/  @!P0 SYNCS.ARRIVE.TRANS64.A1T0 RZ, [UR4+0x18258], RZ ;  /* 0x018258ffffff89a7 */ /* 0x000fe40008100004 */
[----:B------:R-:W-:Y:S06]  /*c130*/  BAR.SYNC.DEFER_BLOCKING 0x0, 0x80 ;  /* 0x0002000000007b1d */ /* 0x000fec0000010000 */
[----:B------:R-:W-:Y:S01]  /*c140*/  @!P0 SYNCS.ARRIVE.TRANS64.A1T0 RZ, [UR4+0x18248], RZ ;  /* 0x018248ffffff89a7 */ /* 0x000fe20008100004 */
[----:B------:R1:W-:Y:S01]  /*c150*/  STG.E desc[UR32][R78.64], R23 ;  /* 0x000000174e007986 */ /* 0x0003e2000c101920 */
[----:B------:R-:W-:Y:S05]  /*c160*/  @!P2 BRA `(.L_x_117) ;  /* 0xffffffdc0084a947 */ /* 0x000fea000383ffff */
.L_x_102:
[----:B------:R-:W-:Y:S06]  /*c170*/  BAR.SYNC.DEFER_BLOCKING 0x1 ;  /* 0x0040000000007b1d */ /* 0x000fec0000010000 */
.L_x_118:
[----:B------:R-:W-:-:S08]  /*c180*/  NOP ;  /* 0x0000000000007918 */ /* 0x000fd00000000000 */
[----:B------:R-:W2:Y:S02]  /*c190*/  USETMAXREG.TRY_ALLOC.CTAPOOL UP0, 0x100 ;  /* 0x00000100000079c8 */ /* 0x000ea40008000600 */
[----:B--2---:R-:W-:-:S13]  /*c1a0*/  PLOP3.LUT P2, PT, PT, PT, UP0, 0x80, 0x8 ;  /* 0x000000000008781c */ /* 0x004fda0003f4f008 */
[----:B------:R-:W-:Y:S05]  /*c1b0*/  @!P2 BRA `(.L_x_118) ;  /* 0xfffffffc00f0a947 */ /* 0x000fea000383ffff */
[----:B------:R-:W-:Y:S06]  /*c1c0*/  BAR.SYNC.DEFER_BLOCKING 0x0, 0x80 ;  /* 0x0002000000007b1d */ /* 0x000fec0000010000 */
[----:B------:R-:W-:Y:S04]  /*c1d0*/  BSSY.RECONVERGENT B0, `(.L_x_119) ;  /* 0x0000004000007945 */ /* 0x000fe80003800200 */
[----:B------:R-:W-:Y:S05]  /*c1e0*/  @P0 BRA `(.L_x_120) ;  /* 0x0000000000080947 */ /* 0x000fea0003800000 */
[----:B------:R-:W2:Y:S02]  /*c1f0*/  SYNCS.CCTL.IV [UR4+0x18210] ;  /* 0x01821000ff0079b1 */ /* 0x000ea40008000004 */
[----:B--2---:R-:W2:Y:S02]  /*c200*/  SYNCS.CCTL.IV [UR4+0x18220] ;  /* 0x01822000ff0079b1 */ /* 0x004ea40008000004 */
.L_x_120:
[----:B------:R-:W-:Y:S05]  /*c210*/  BSYNC.RECONVERGENT B0 ;  /* 0x0000000000007941 */ /* 0x000fea0003800200 */
.L_x_119:
[----:B--2---:R-:W-:Y:S06]  /*c220*/  BAR.SYNC.DEFER_BLOCKING 0x0, 0x80 ;  /* 0x0002000000007b1d */ /* 0x004fec0000010000 */
[----:B------:R-:W-:Y:S04]  /*c230*/  BSSY.RECONVERGENT B0, `(.L_x_121) ;  /* 0x0000004000007945 */ /* 0x000fe80003800200 */
[----:B------:R-:W-:Y:S05]  /*c240*/  @P0 BRA `(.L_x_122) ;  /* 0x0000000000080947 */ /* 0x000fea0003800000 */
[----:B------:R-:W2:Y:S02]  /*c250*/  SYNCS.CCTL.IV [UR4+0x18218] ;  /* 0x01821800ff0079b1 */ /* 0x000ea40008000004 */
[----:B--2---:R-:W2:Y:S02]  /*c260*/  SYNCS.CCTL.IV [UR4+0x18228] ;  /* 0x01822800ff0079b1 */ /* 0x004ea40008000004 */
.L_x_122:
[----:B------:R-:W-:Y:S05]  /*c270*/  BSYNC.RECONVERGENT B0 ;  /* 0x0000000000007941 */ /* 0x000fea0003800200 */
.L_x_121:
[----:B------:R-:W-:Y:S04]  /*c280*/  BSSY.RECONVERGENT B0, `(.L_x_123) ;  /* 0x0000004000007945 */ /* 0x000fe80003800200 */
[----:B------:R-:W-:Y:S05]  /*c290*/  @P0 BRA `(.L_x_124) ;  /* 0x0000000000080947 */ /* 0x000fea0003800000 */
[----:B--2---:R-:W2:Y:S02]  /*c2a0*/  SYNCS.CCTL.IV [UR4+0x18190] ;  /* 0x01819000ff0079b1 */ /* 0x004ea40008000004 */
[----:B--2---:R-:W3:Y:S02]  /*c2b0*/  @!P0 SYNCS.CCTL.IV [UR4+0x181d0] ;  /* 0x0181d000ff0089b1 */ /* 0x004ee40008000004 */
.L_x_124:
[----:B------:R-:W-:Y:S05]  /*c2c0*/  BSYNC.RECONVERGENT B0 ;  /* 0x0000000000007941 */ /* 0x000fea0003800200 */
.L_x_123:
[----:B--23--:R-:W-:Y:S06]  /*c2d0*/  BAR.SYNC.DEFER_BLOCKING 0x0, 0x80 ;  /* 0x0002000000007b1d */ /* 0x00cfec0000010000 */
[----:B------:R-:W-:Y:S04]  /*c2e0*/  BSSY.RECONVERGENT B0, `(.L_x_125) ;  /* 0x0000004000007945 */ /* 0x000fe80003800200 */
[----:B------:R-:W-:Y:S05]  /*c2f0*/  @P0 BRA `(.L_x_126) ;  /* 0x0000000000080947 */ /* 0x000fea0003800000 */
[----:B------:R-:W2:Y:S02]  /*c300*/  SYNCS.CCTL.IV [UR4+0x18198] ;  /* 0x01819800ff0079b1 */ /* 0x000ea40008000004 */
[----:B--2---:R-:W2:Y:S02]  /*c310*/  SYNCS.CCTL.IV [UR4+0x181d8] ;  /* 0x0181d800ff0079b1 */ /* 0x004ea40008000004 */
.L_x_126:
[----:B------:R-:W-:Y:S05]  /*c320*/  BSYNC.RECONVERGENT B0 ;  /* 0x0000000000007941 */ /* 0x000fea0003800200 */
.L_x_125:
[----:B--2---:R-:W-:Y:S06]  /*c330*/  BAR.SYNC.DEFER_BLOCKING 0x0, 0x80 ;  /* 0x0002000000007b1d */ /* 0x004fec0000010000 */
[----:B------:R-:W-:Y:S04]  /*c340*/  BSSY.RECONVERGENT B0, `(.L_x_127) ;  /* 0x0000004000007945 */ /* 0x000fe80003800200 */
[----:B------:R-:W-:Y:S05]  /*c350*/  @P0 BRA `(.L_x_128) ;  /* 0x0000000000080947 */ /* 0x000fea0003800000 */
[----:B------:R-:W2:Y:S02]  /*c360*/  SYNCS.CCTL.IV [UR4+0x181a0] ;  /* 0x0181a000ff0079b1 */ /* 0x000ea40008000004 */
[----:B--2---:R-:W2:Y:S02]  /*c370*/  SYNCS.CCTL.IV [UR4+0x181e0] ;  /* 0x0181e000ff0079b1 */ /* 0x004ea40008000004 */
.L_x_128:
[----:B------:R-:W-:Y:S05]  /*c380*/  BSYNC.RECONVERGENT B0 ;  /* 0x0000000000007941 */ /* 0x000fea0003800200 */
.L_x_127:
[----:B--2---:R-:W-:Y:S06]  /*c390*/  BAR.SYNC.DEFER_BLOCKING 0x0, 0x80 ;  /* 0x0002000000007b1d */ /* 0x004fec0000010000 */
[----:B------:R-:W-:Y:S04]  /*c3a0*/  BSSY.RECONVERGENT B0, `(.L_x_129) ;  /* 0x0000004000007945 */ /* 0x000fe80003800200 */
[----:B------:R-:W-:Y:S05]  /*c3b0*/  @P0 BRA `(.L_x_130) ;  /* 0x0000000000080947 */ /* 0x000fea0003800000 */
[----:B------:R-:W2:Y:S02]  /*c3c0*/  SYNCS.CCTL.IV [UR4+0x181a8] ;  /* 0x0181a800ff0079b1 */ /* 0x000ea40008000004 */
[----:B--2---:R-:W2:Y:S02]  /*c3d0*/  SYNCS.CCTL.IV [UR4+0x181e8] ;  /* 0x0181e800ff0079b1 */ /* 0x004ea40008000004 */
.L_x_130:
[----:B------:R-:W-:Y:S05]  /*c3e0*/  BSYNC.RECONVERGENT B0 ;  /* 0x0000000000007941 */ /* 0x000fea0003800200 */
.L_x_129:
[----:B--2---:R-:W-:Y:S06]  /*c3f0*/  BAR.SYNC.DEFER_BLOCKING 0x0, 0x80 ;  /* 0x0002000000007b1d */ /* 0x004fec0000010000 */
[----:B------:R-:W-:Y:S04]  /*c400*/  BSSY.RECONVERGENT B0, `(.L_x_131) ;  /* 0x0000004000007945 */ /* 0x000fe80003800200 */
[----:B------:R-:W-:Y:S05]  /*c410*/  @P0 BRA `(.L_x_132) ;  /* 0x0000000000080947 */ /* 0x000fea0003800000 */
[----:B------:R-:W2:Y:S02]  /*c420*/  SYNCS.CCTL.IV [UR4+0x181b0] ;  /* 0x0181b000ff0079b1 */ /* 0x000ea40008000004 */
[----:B--2---:R-:W2:Y:S02]  /*c430*/  SYNCS.CCTL.IV [UR4+0x181f0] ;  /* 0x0181f000ff0079b1 */ /* 0x004ea40008000004 */
.L_x_132:
[----:B------:R-:W-:Y:S05]  /*c440*/  BSYNC.RECONVERGENT B0 ;  /* 0x0000000000007941 */ /* 0x000fea0003800200 */
.L_x_131:
[----:B--2---:R-:W-:Y:S06]  /*c450*/  BAR.SYNC.DEFER_BLOCKING 0x0, 0x80 ;  /* 0x0002000000007b1d */ /* 0x004fec0000010000 */
[----:B------:R-:W-:Y:S04]  /*c460*/  BSSY.RECONVERGENT B0, `(.L_x_133) ;  /* 0x0000004000007945 */ /* 0x000fe80003800200 */
[----:B------:R-:W-:Y:S05]  /*c470*/  @P0 BRA `(.L_x_134) ;  /* 0x0000000000080947 */ /* 0x000fea0003800000 */
[----:B------:R-:W2:Y:S02]  /*c480*/  SYNCS.CCTL.IV [UR4+0x181b8] ;  /* 0x0181b800ff0079b1 */ /* 0x000ea40008000004 */
[----:B--2---:R-:W2:Y:S02]  /*c490*/  SYNCS.CCTL.IV [UR4+0x181f8] ;  /* 0x0181f800ff0079b1 */ /* 0x004ea40008000004 */
.L_x_134:
[----:B------:R-:W-:Y:S05]  /*c4a0*/  BSYNC.RECONVERGENT B0 ;  /* 0x0000000000007941 */ /* 0x000fea0003800200 */
.L_x_133:
[----:B--2---:R-:W-:Y:S06]  /*c4b0*/  BAR.SYNC.DEFER_BLOCKING 0x0, 0x80 ;  /* 0x0002000000007b1d */ /* 0x004fec0000010000 */
[----:B------:R-:W-:Y:S04]  /*c4c0*/  BSSY.RECONVERGENT B0, `(.L_x_135) ;  /* 0x0000004000007945 */ /* 0x000fe80003800200 */
[----:B------:R-:W-:Y:S05]  /*c4d0*/  @P0 BRA `(.L_x_136) ;  /* 0x0000000000080947 */ /* 0x000fea0003800000 */
[----:B------:R-:W2:Y:S02]  /*c4e0*/  SYNCS.CCTL.IV [UR4+0x181c0] ;  /* 0x0181c000ff0079b1 */ /* 0x000ea40008000004 */
[----:B--2---:R-:W2:Y:S02]  /*c4f0*/  SYNCS.CCTL.IV [UR4+0x18200] ;  /* 0x01820000ff0079b1 */ /* 0x004ea40008000004 */
.L_x_136:
[----:B------:R-:W-:Y:S05]  /*c500*/  BSYNC.RECONVERGENT B0 ;  /* 0x0000000000007941 */ /* 0x000fea0003800200 */
.L_x_135:
[----:B--2---:R-:W-:Y:S06]  /*c510*/  BAR.SYNC.DEFER_BLOCKING 0x0, 0x80 ;  /* 0x0002000000007b1d */ /* 0x004fec0000010000 */
[----:B------:R-:W-:Y:S04]  /*c520*/  BSSY.RECONVERGENT B0, `(.L_x_137) ;  /* 0x0000004000007945 */ /* 0x000fe80003800200 */
[----:B------:R-:W-:Y:S05]  /*c530*/  @P0 BRA `(.L_x_138) ;  /* 0x0000000000080947 */ /* 0x000fea0003800000 */
[----:B------:R-:W2:Y:S02]  /*c540*/  SYNCS.CCTL.IV [UR4+0x181c8] ;  /* 0x0181c800ff0079b1 */ /* 0x000ea40008000004 */
[----:B--2---:R-:W2:Y:S02]  /*c550*/  SYNCS.CCTL.IV [UR4+0x18208] ;  /* 0x01820800ff0079b1 */ /* 0x004ea40008000004 */
.L_x_138:
[----:B------:R-:W-:Y:S05]  /*c560*/  BSYNC.RECONVERGENT B0 ;  /* 0x0000000000007941 */ /* 0x000fea0003800200 */
.L_x_137:
[----:B------:R-:W-:Y:S04]  /*c570*/  BSSY.RECONVERGENT B0, `(.L_x_139) ;  /* 0x0000004000007945 */ /* 0x000fe80003800200 */
[----:B------:R-:W-:Y:S05]  /*c580*/  @P0 BRA `(.L_x_140) ;  /* 0x0000000000080947 */ /* 0x000fea0003800000 */
[----:B--2---:R-:W2:Y:S02]  /*c590*/  SYNCS.CCTL.IV [UR4+0x18230] ;  /* 0x01823000ff0079b1 */ /* 0x004ea40008000004 */
[----:B--2---:R-:W3:Y:S02]  /*c5a0*/  @!P0 SYNCS.CCTL.IV [UR4+0x18240] ;  /* 0x01824000ff0089b1 */ /* 0x004ee40008000004 */
.L_x_140:
[----:B------:R-:W-:Y:S05]  /*c5b0*/  BSYNC.RECONVERGENT B0 ;  /* 0x0000000000007941 */ /* 0x000fea0003800200 */
.L_x_139:
[----:B--23--:R-:W-:Y:S06]  /*c5c0*/  BAR.SYNC.DEFER_BLOCKING 0x0, 0x80 ;  /* 0x0002000000007b1d */ /* 0x00cfec0000010000 */
[----:B------:R-:W-:Y:S04]  /*c5d0*/  BSSY.RECONVERGENT B0, `(.L_x_141) ;  /* 0x0000004000007945 */ /* 0x000fe80003800200 */
[----:B------:R-:W-:Y:S05]  /*c5e0*/  @P0 BRA `(.L_x_142) ;  /* 0x0000000000080947 */ /* 0x000fea0003800000 */
[----:B------:R-:W2:Y:S02]  /*c5f0*/  SYNCS.CCTL.IV [UR4+0x18238] ;  /* 0x01823800ff0079b1 */ /* 0x000ea40008000004 */
[----:B--2---:R-:W2:Y:S02]  /*c600*/  SYNCS.CCTL.IV [UR4+0x18248] ;  /* 0x01824800ff0079b1 */ /* 0x004ea40008000004 */
.L_x_142:
[----:B------:R-:W-:Y:S05]  /*c610*/  BSYNC.RECONVERGENT B0 ;  /* 0x0000000000007941 */ /* 0x000fea0003800200 */
.L_x_141:
[----:B------:R-:W-:Y:S04]  /*c620*/  BSSY.RECONVERGENT B0, `(.L_x_143) ;  /* 0x0000004000007945 */ /* 0x000fe80003800200 */
[----:B------:R-:W-:Y:S05]  /*c630*/  @P0 BRA `(.L_x_144) ;  /* 0x0000000000080947 */ /* 0x000fea0003800000 */
[----:B--2---:R-:W2:Y:S02]  /*c640*/  SYNCS.CCTL.IV [UR4+0x18250] ;  /* 0x01825000ff0079b1 */ /* 0x004ea40008000004 */
[----:B--2---:R-:W3:Y:S02]  /*c650*/  @!P0 SYNCS.CCTL.IV [UR4+0x18260] ;  /* 0x01826000ff0089b1 */ /* 0x004ee40008000004 */
.L_x_144:
[----:B------:R-:W-:Y:S05]  /*c660*/  BSYNC.RECONVERGENT B0 ;  /* 0x0000000000007941 */ /* 0x000fea0003800200 */
.L_x_143:
[----:B--23--:R-:W-:Y:S06]  /*c670*/  BAR.SYNC.DEFER_BLOCKING 0x0, 0x80 ;  /* 0x0002000000007b1d */ /* 0x00cfec0000010000 */
[----:B------:R-:W-:Y:S04]  /*c680*/  BSSY.RECONVERGENT B0, `(.L_x_145) ;  /* 0x0000004000007945 */ /* 0x000fe80003800200 */
[----:B------:R-:W-:Y:S05]  /*c690*/  @P0 BRA `(.L_x_146) ;  /* 0x0000000000080947 */ /* 0x000fea0003800000 */
[----:B------:R-:W2:Y:S02]  /*c6a0*/  SYNCS.CCTL.IV [UR4+0x18258] ;  /* 0x01825800ff0079b1 */ /* 0x000ea40008000004 */
[----:B--2---:R-:W2:Y:S02]  /*c6b0*/  SYNCS.CCTL.IV [UR4+0x18268] ;  /* 0x01826800ff0079b1 */ /* 0x004ea40008000004 */
.L_x_146:
[----:B------:R-:W-:Y:S05]  /*c6c0*/  BSYNC.RECONVERGENT B0 ;  /* 0x0000000000007941 */ /* 0x000fea0003800200 */
.L_x_145:
[----:B------:R-:W-:Y:S04]  /*c6d0*/  BSSY.RECONVERGENT B1, `(.L_x_147) ;  /* 0x0000013000017945 */ /* 0x000fe80003800200 */
[----:B------:R-:W-:Y:S04]  /*c6e0*/  BSSY.RELIABLE B0, `(.L_x_148) ;  /* 0x0000010000007945 */ /* 0x000fe80003800100 */
[----:B------:R-:W-:Y:S05]  /*c6f0*/  @P0 BRA `(.L_x_149) ;  /* 0x00000000000c0947 */ /* 0x000fea0003800000 */
[----:B--2---:R-:W2:Y:S01]  /*c700*/  SYNCS.CCTL.IV [UR4+0x18280] ;  /* 0x01828000ff0079b1 */ /* 0x004ea20008000004 */
[----:B------:R-:W-:Y:S05]  /*c710*/  @P0 BRA `(.L_x_150) ;  /* 0x00000000000c0947 */ /* 0x000fea0003800000 */
[----:B--2---:R-:W3:Y:S02]  /*c720*/  SYNCS.CCTL.IV [UR4+0x18290] ;  /* 0x01829000ff0079b1 */ /* 0x004ee40008000004 */
.L_x_149:
[----:B------:R-:W-:Y:S05]  /*c730*/  @P0 BRA `(.L_x_151) ;  /* 0x00000000000c0947 */ /* 0x000fea0003800000 */
[----:B--23--:R-:W3:Y:S02]  /*c740*/  SYNCS.CCTL.IV [UR4+0x182a0] ;  /* 0x0182a000ff0079b1 */ /* 0x00cee40008000004 */
.L_x_150:
[----:B------:R-:W-:Y:S05]  /*c750*/  @P0 BRA `(.L_x_152) ;  /* 0x00000000000c0947 */ /* 0x000fea0003800000 */
[----:B--23--:R-:W4:Y:S02]  /*c760*/  SYNCS.CCTL.IV [UR4+0x182b0] ;  /* 0x0182b000ff0079b1 */ /* 0x00cf240008000004 */
.L_x_151:
[----:B------:R-:W-:Y:S05]  /*c770*/  @P0 BRA `(.L_x_153) ;  /* 0x00000000000c0947 */ /* 0x000fea0003800000 */
[----:B--234-:R-:W4:Y:S02]  /*c780*/  SYNCS.CCTL.IV [UR4+0x182c0] ;  /* 0x0182c000ff0079b1 */ /* 0x01cf240008000004 */
.L_x_152:
[----:B------:R-:W-:Y:S05]  /*c790*/  @P0 BRA `(.L_x_154) ;  /* 0x0000000000100947 */ /* 0x000fea0003800000 */
[----:B--234-:R-:W2:Y:S02]  /*c7a0*/  SYNCS.CCTL.IV [UR4+0x182d0] ;  /* 0x0182d000ff0079b1 */ /* 0x01cea40008000004 */
.L_x_153:
[----:B------:R-:W-:Y:S05]  /*c7b0*/  @P0 BREAK.RELIABLE B0 ;  /* 0x0000000000000942 */ /* 0x000fea0003800100 */
[----:B------:R-:W-:Y:S05]  /*c7c0*/  @P0 BRA `(.L_x_155) ;  /* 0x00000000000c0947 */ /* 0x000fea0003800000 */
[----:B--234-:R-:W2:Y:S02]  /*c7d0*/  SYNCS.CCTL.IV [UR4+0x182e0] ;  /* 0x0182e000ff0079b1 */ /* 0x01cea40008000004 */
.L_x_154:
[----:B------:R-:W-:Y:S05]  /*c7e0*/  BSYNC.RELIABLE B0 ;  /* 0x0000000000007941 */ /* 0x000fea0003800100 */
.L_x_148:
[----:B--234-:R-:W2:Y:S02]  /*c7f0*/  @!P0 SYNCS.CCTL.IV [UR4+0x182f0] ;  /* 0x0182f000ff0089b1 */ /* 0x01cea40008000004 */
.L_x_155:
[----:B------:R-:W-:Y:S05]  /*c800*/  BSYNC.RECONVERGENT B1 ;  /* 0x0000000000017941 */ /* 0x000fea0003800200 */
.L_x_147:
[----:B------:R-:W-:Y:S05]  /*c810*/  WARPSYNC.ALL ;  /* 0x0000000000007948 */ /* 0x000fea0003800000 */
[----:B------:R-:W-:Y:S01]  /*c820*/  NOP ;  /* 0x0000000000007918 */ /* 0x000fe20000000000 */
[----:B------:R-:W-:Y:S05]  /*c830*/  @P1 BRA `(.L_x_156) ;  /* 0x0000000000a41947 */ /* 0x000fea0003800000 */
[----:B------:R-:W5:Y:S01]  /*c840*/  S2UR UR8, SR_CgaCtaId ;  /* 0x00000000000879c3 */ /* 0x000f620000008800 */
[----:B--234-:R-:W-:Y:S01]  /*c850*/  NOP ;  /* 0x0000000000007918 */ /* 0x01cfe20000000000 */
[----:B------:R-:W-:Y:S01]  /*c860*/  UMOV UR4, 0x50 ;  /* 0x0000005000047882 */ /* 0x000fe20000000000 */
[----:B------:R-:W-:Y:S01]  /*c870*/  UMOV UR6, 0xffff ;  /* 0x0000ffff00067882 */ /* 0x000fe20000000000 */
[----:B------:R-:W-:Y:S01]  /*c880*/  UMOV UR9, 0x1 ;  /* 0x0000000100097882 */ /* 0x000fe20000000000 */
[----:B-----5:R-:W-:Y:S02]  /*c890*/  ULEA UR8, UR8, UR4, 0x18 ;  /* 0x0000000408087291 */ /* 0x020fe4000f8ec0ff */
[----:B------:R-:W-:-:S04]  /*c8a0*/  ULOP3.LUT UR4, UR25, 0xffff, URZ, 0xc0, !UPT ;  /* 0x0000ffff19047892 */ /* 0x000fc8000f8ec0ff */
[----:B------:R-:W-:-:S03]  /*c8b0*/  USHF.R.U32.HI UR4, URZ, 0x5, UR4 ;  /* 0x00000005ff047899 */ /* 0x000fc60008011604 */
[----:B-1----:R-:W1:Y:S01]  /*c8c0*/  LDS R0, [UR8] ;  /* 0x00000008ff007984 */ /* 0x002e620008000800 */
[----:B------:R-:W-:Y:S02]  /*c8d0*/  UIADD3 UR5, UPT, UPT, UR4, 0x10, URZ ;  /* 0x0000001004057890 */ /* 0x000fe4000fffe0ff */
[----:B------:R-:W-:Y:S02]  /*c8e0*/  USHF.L.U32 UR6, UR6, UR4, URZ ;  /* 0x0000000406067299 */ /* 0x000fe400080006ff */
[----:B------:R-:W-:-:S04]  /*c8f0*/  USHF.L.U32 UR4, UR9, UR5, URZ ;  /* 0x0000000509047299 */ /* 0x000fc800080006ff */
[----:B------:R-:W-:-:S04]  /*c900*/  ULOP3.LUT UR4, UR4, UR6, URZ, 0xfc, !UPT ;  /* 0x0000000604047292 */ /* 0x000fc8000f8efcff */
[----:B------:R-:W-:Y:S01]  /*c910*/  ULOP3.LUT UR6, UR4, 0xffff, URZ, 0xc0, !UPT ;  /* 0x0000ffff04067892 */ /* 0x000fe2000f8ec0ff */
[----:B-1----:R-:W-:-:S13]  /*c920*/  R2UR UR7, R0 ;  /* 0x00000000000772ca */ /* 0x002fda00000e0000 */
[----:B------:R-:W-:-:S04]  /*c930*/  ULOP3.LUT UR5, UR4, 0xffff, UR7, 0x80, !UPT ;  /* 0x0000ffff04057892 */ /* 0x000fc8000f8e8007 */
[----:B------:R-:W-:-:S06]  /*c940*/  UISETP.NE.AND UP0, UPT, UR5, UR6, UPT ;  /* 0x000000060500728c */ /* 0x000fcc000bf05270 */
[----:B------:R-:W-:-:S13]  /*c950*/  PLOP3.LUT P0, PT, PT, PT, UP0, 0x80, 0x8 ;  /* 0x000000000008781c */ /* 0x000fda0003f0f008 */
[----:B------:R-:W-:Y:S05]  /*c960*/  @P0 BRA `(.L_x_157) ;  /* 0x0000000000500947 */ /* 0x000fea0003800000 */
[----:B------:R-:W-:Y:S02]  /*c970*/  USHF.R.U32.HI UR5, URZ, 0x10, UR4 ;  /* 0x00000010ff057899 */ /* 0x000fe40008011604 */
[----:B------:R-:W-:-:S04]  /*c980*/  USHF.R.U32.HI UR6, URZ, 0x10, UR7 ;  /* 0x00000010ff067899 */ /* 0x000fc80008011607 */
[----:B------:R-:W-:-:S04]  /*c990*/  ULOP3.LUT UR6, UR6, UR5, URZ, 0xc0, !UPT ;  /* 0x0000000506067292 */ /* 0x000fc8000f8ec0ff */
[----:B------:R-:W-:-:S06]  /*c9a0*/  UISETP.NE.AND UP0, UPT, UR6, UR5, UPT ;  /* 0x000000050600728c */ /* 0x000fcc000bf05270 */
[----:B------:R-:W-:-:S13]  /*c9b0*/  PLOP3.LUT P0, PT, PT, PT, UP0, 0x80, 0x8 ;  /* 0x000000000008781c */ /* 0x000fda0003f0f008 */
[----:B------:R-:W-:Y:S05]  /*c9c0*/  @P0 BRA `(.L_x_158) ;  /* 0x00000000002c0947 */ /* 0x000fea0003800000 */
[----:B------:R-:W1:Y:S01]  /*c9d0*/  S2R R2, SR_LANEID ;  /* 0x0000000000027919 */ /* 0x000e620000000000 */
[----:B------:R-:W-:-:S03]  /*c9e0*/  ULOP3.LUT UR5, URZ, UR4, URZ, 0x33, !UPT ;  /* 0x00000004ff057292 */ /* 0x000fc6000f8e33ff */
[----:B------:R-:W-:Y:S02]  /*c9f0*/  VOTEU.ANY UR4, UPT, PT ;  /* 0x0000000000047886 */ /* 0x000fe400038e0100 */
[----:B------:R-:W-:Y:S01]  /*ca00*/  UFLO.U32 UR4, UR4 ;  /* 0x00000004000472bd */ /* 0x000fe200080e0000 */
[----:B------:R-:W-:-:S04]  /*ca10*/  IMAD.U32 R0, RZ, RZ, UR5 ;  /* 0x00000005ff007e24 */ /* 0x000fc8000f8e00ff */
[----:B------:R-:W2:Y:S02]  /*ca20*/  REDUX UR6, R0 ;  /* 0x00000000000673c4 */ /* 0x000ea40000000000 */
[----:B------:R3:W-:Y:S01]  /*ca30*/  UTCATOMSWS.AND URZ, UR5 ;  /* 0x0000000500ff79e3 */ /* 0x0007e20008000000 */
[----:B-1----:R-:W-:Y:S02]  /*ca40*/  ISETP.EQ.U32.AND P0, PT, R2, UR4, PT ;  /* 0x0000000402007c0c */ /* 0x002fe4000bf02070 */
[----:B--2---:R-:W-:-:S11]  /*ca50*/  MOV R2, UR6 ;  /* 0x0000000600027c02 */ /* 0x004fd60008000f00 */
[----:B------:R3:W-:Y:S01]  /*ca60*/  @P0 ATOMS.AND RZ, [UR8], R2 ;  /* 0x00000002ffff098c */ /* 0x0007e2000a800008 */
[----:B------:R-:W-:Y:S05]  /*ca70*/  BRA `(.L_x_156) ;  /* 0x0000000000147947 */ /* 0x000fea0003800000 */
.L_x_158:
[----:B------:R-:W-:Y:S02]  /*ca80*/  MOV R2, 0xcaa0 ;  /* 0x0000caa000027802 */ /* 0x000fe40000000f00 */
[----:B------:R-:W-:Y:S05]  /*ca90*/  CALL.REL.NOINC `($__internal_0_$__cuda_sm10x_tcgen05_guardrail_trap_col_being_dealloced_not_returned_by_alloc) ;  /* 0x0000000800b47944 */ /* 0x000fea0003c00000 */
[----:B------:R-:W-:Y:S05]  /*caa0*/  BRA `(.L_x_156) ;  /* 0x0000000000087947 */ /* 0x000fea0003800000 */
.L_x_157:
[----:B------:R-:W-:Y:S02]  /*cab0*/  MOV R2, 0xcad0 ;  /* 0x0000cad000027802 */ /* 0x000fe40000000f00 */
[----:B------:R-:W-:Y:S05]  /*cac0*/  CALL.REL.NOINC `($__internal_2_$__cuda_sm10x_tcgen05_guardrail_trap_unallocated_columns_being_dealloced) ;  /* 0x0000000800c07944 */ /* 0x000fea0003c00000 */
.L_x_156:
[----:B------:R-:W5:Y:S01]  /*cad0*/  S2UR UR4, SR_CgaCtaId ;  /* 0x00000000000479c3 */ /* 0x000f620000008800 */
[----:B---3--:R-:W-:Y:S01]  /*cae0*/  UMOV UR5, 0x400 ;  /* 0x0000040000057882 */ /* 0x008fe20000000000 */
[----:B-1----:R-:W-:Y:S01]  /*caf0*/  HFMA2 R2, -RZ, RZ, 9.191036224365234375e-05, 9.191036224365234375e-05 ;  /* 0x06060606ff027431 */ /* 0x002fe200000001ff */
[----:B------:R-:W-:Y:S01]  /*cb00*/  MOV R3, 0x6060606 ;  /* 0x0606060600037802 */ /* 0x000fe20000000f00 */
[----:B--2-4-:R-:W-:Y:S01]  /*cb10*/  NOP ;  /* 0x0000000000007918 */ /* 0x014fe20000000000 */
[----:B-----5:R-:W-:-:S09]  /*cb20*/  ULEA UR4, UR4, UR5, 0x18 ;  /* 0x0000000504047291 */ /* 0x020fd2000f8ec0ff */
[----:B------:R1:W-:Y:S04]  /*cb30*/  STS.64 [UR4+0x18270], R2 ;  /* 0x01827002ff007988 */ /* 0x0003e80008000a04 */
[----:B------:R1:W-:Y:S01]  /*cb40*/  STS [UR4+0x18278], R2 ;  /* 0x01827802ff007988 */ /* 0x0003e20008000804 */
[----:B------:R-:W-:Y:S06]  /*cb50*/  BAR.SYNC.DEFER_BLOCKING 0x1 ;  /* 0x0040000000007b1d */ /* 0x000fec0000010000 */
.L_x_213:
[----:B------:R-:W-:Y:S05]  /*cb60*/  EXIT ;  /* 0x000000000000794d */ /* 0x000fea0003800000 */
.L_x_3:
[----:B------:R-:W1:Y:S02]  /*cb70*/  SYNCS.PHASECHK.TRANS64.TRYWAIT P1, [UR20+0x182d0], RZ ;  /* 0x0182d0ffff0075a7 */ /* 0x000e640008021114 */
[----:B-1----:R-:W-:Y:S05]  /*cb80*/  @!P1 BRA `(.L_x_3) ;  /* 0xfffffffc00f89947 */ /* 0x002fea000383ffff */
[----:B------:R-:W-:Y:S05]  /*cb90*/  BRA `(.L_x_159) ;  /* 0xffffff3400f47947 */ /* 0x000fea000383ffff */
.L_x_6:
[----:B------:R-:W1:Y:S02]  /*cba0*/  SYNCS.PHASECHK.TRANS64.TRYWAIT P0, [UR20+0x18280], R0 ;  /* 0x01828000ff0075a7 */ /* 0x000e640008001114 */
[----:B-1----:R-:W-:Y:S05]  /*cbb0*/  @!P0 BRA `(.L_x_6) ;  /* 0xfffffffc00f88947 */ /* 0x002fea000383ffff */
[----:B------:R-:W-:Y:S05]  /*cbc0*/  BRA `(.L_x_160) ;  /* 0xffffff38006c7947 */ /* 0x000fea000383ffff */
.L_x_7:
[----:B------:R-:W-:Y:S04]  /*cbd0*/  MOV R0, UR6 ;  /* 0x0000000600007c02 */ /* 0x000fe80008000f00 */
[----:B------:R-:W1:Y:S02]  /*cbe0*/  SYNCS.PHASECHK.TRANS64.TRYWAIT P0, [UR20+0x182d0], R0 ;  /* 0x0182d000ff0075a7 */ /* 0x000e640008001114 */
[----:B-1----:R-:W-:Y:S05]  /*cbf0*/  @!P0 BRA `(.L_x_7) ;  /* 0xfffffffc00f48947 */ /* 0x002fea000383ffff */
[----:B------:R-:W-:Y:S05]  /*cc00*/  BRA `(.L_x_161) ;  /* 0xffffff5000f07947 */ /* 0x000fea000383ffff */
.L_x_9:
[----:B------:R-:W1:Y:S02]  /*cc10*/  SYNCS.PHASECHK.TRANS64.TRYWAIT P0, [UR20+0x18280], R0 ;  /* 0x01828000ff0075a7 */ /* 0x000e640008001114 */
[----:B-1----:R-:W-:Y:S05]  /*cc20*/  @!P0 BRA `(.L_x_9) ;  /* 0xfffffffc00f88947 */ /* 0x002fea000383ffff */
[----:B------:R-:W-:Y:S05]  /*cc30*/  BRA `(.L_x_162) ;  /* 0xffffff5c00107947 */ /* 0x000fea000383ffff */
.L_x_10:
[----:B------:R-:W1:Y:S02]  /*cc40*/  SYNCS.PHASECHK.TRANS64.TRYWAIT P0, [UR20+0x182d0], R0 ;  /* 0x0182d000ff0075a7 */ /* 0x000e640008001114 */
[----:B-1----:R-:W-:Y:S05]  /*cc50*/  @!P0 BRA `(.L_x_10) ;  /* 0xfffffffc00f88947 */ /* 0x002fea000383ffff */
[----:B------:R-:W-:Y:S05]  /*cc60*/  BRA `(.L_x_163) ;  /* 0xffffff5c005c7947 */ /* 0x000fea000383ffff */
.L_x_13:
[----:B------:R-:W1:Y:S02]  /*cc70*/  SYNCS.PHASECHK.TRANS64.TRYWAIT P1, [UR20+0x182f0], RZ ;  /* 0x0182f0ffff0075a7 */ /* 0x000e640008021114 */
[----:B-1----:R-:W-:Y:S05]  /*cc80*/  @!P1 BRA `(.L_x_13) ;  /* 0xfffffffc00f89947 */ /* 0x002fea000383ffff */
[----:B------:R-:W-:Y:S05]  /*cc90*/  BRA `(.L_x_164) ;  /* 0xffffff5c00bc7947 */ /* 0x000fea000383ffff */
.L_x_16:
[----:B------:R-:W1:Y:S02]  /*cca0*/  SYNCS.PHASECHK.TRANS64.TRYWAIT P0, [UR20+0x182a0], R0 ;  /* 0x0182a000ff0075a7 */ /* 0x000e640008001114 */
[----:B-1----:R-:W-:Y:S05]  /*ccb0*/  @!P0 BRA `(.L_x_16) ;  /* 0xfffffffc00f88947 */ /* 0x002fea000383ffff */
[----:B------:R-:W-:Y:S05]  /*ccc0*/  BRA `(.L_x_165) ;  /* 0xffffff6000387947 */ /* 0x000fea000383ffff */
.L_x_17:
[----:B------:R-:W-:Y:S04]  /*ccd0*/  MOV R0, UR6 ;  /* 0x0000000600007c02 */ /* 0x000fe80008000f00 */
[----:B------:R-:W1:Y:S02]  /*cce0*/  SYNCS.PHASECHK.TRANS64.TRYWAIT P0, [UR20+0x182f0], R0 ;  /* 0x0182f000ff0075a7 */ /* 0x000e640008001114 */
[----:B-1----:R-:W-:Y:S05]  /*ccf0*/  @!P0 BRA `(.L_x_17) ;  /* 0xfffffffc00f48947 */ /* 0x002fea000383ffff */
[----:B------:R-:W-:Y:S05]  /*cd00*/  BRA `(.L_x_166) ;  /* 0xffffff7800bc7947 */ /* 0x000fea000383ffff */
.L_x_19:
[----:B------:R-:W1:Y:S02]  /*cd10*/  SYNCS.PHASECHK.TRANS64.TRYWAIT P0, [UR20+0x182a0], R0 ;  /* 0x0182a000ff0075a7 */ /* 0x000e640008001114 */
[----:B-1----:R-:W-:Y:S05]  /*cd20*/  @!P0 BRA `(.L_x_19) ;  /* 0xfffffffc00f88947 */ /* 0x002fea000383ffff */
[----:B------:R-:W-:Y:S05]  /*cd30*/  BRA `(.L_x_167) ;  /* 0xffffff8000dc7947 */ /* 0x000fea000383ffff */
.L_x_20:
[----:B------:R-:W1:Y:S02]  /*cd40*/  SYNCS.PHASECHK.TRANS64.TRYWAIT P0, [UR20+0x182f0], R0 ;  /* 0x0182f000ff0075a7 */ /* 0x000e640008001114 */
[----:B-1----:R-:W-:Y:S05]  /*cd50*/  @!P0 BRA `(.L_x_20) ;  /* 0xfffffffc00f88947 */ /* 0x002fea000383ffff */
[----:B------:R-:W-:Y:S05]  /*cd60*/  BRA `(.L_x_168) ;  /* 0xffffff8400287947 */ /* 0x000fea000383ffff */
.L_x_24:
[----:B------:R-:W1:Y:S02]  /*cd70*/  SYNCS.PHASECHK.TRANS64.TRYWAIT P1, [UR20+0x18250], R4 ;  /* 0x01825004ff0075a7 */ /* 0x000e640008021114 */
[----:B-1----:R-:W-:Y:S05]  /*cd80*/  @!P1 BRA `(.L_x_24) ;  /* 0xfffffffc00f89947 */ /* 0x002fea000383ffff */
[----:B------:R-:W-:Y:S05]  /*cd90*/  BRA `(.L_x_169) ;  /* 0xffffff8c00387947 */ /* 0x000fea000383ffff */
.L_x_25:
[----:B------:R-:W1:Y:S02]  /*cda0*/  SYNCS.PHASECHK.TRANS64.TRYWAIT P1, [UR20+0x18258], R0 ;  /* 0x01825800ff0075a7 */ /* 0x000e640008021114 */
[----:B-1----:R-:W-:Y:S05]  /*cdb0*/  @!P1 BRA `(.L_x_25) ;  /* 0xfffffffc00f89947 */ /* 0x002fea000383ffff */
[----:B------:R-:W-:Y:S05]  /*cdc0*/  BRA `(.L_x_170) ;  /* 0xffffff8c00487947 */ /* 0x000fea000383ffff */
.L_x_29:
[----:B------:R-:W-:-:S04]  /*cdd0*/  MOV R0, UR4 ;  /* 0x0000000400007c02 */ /* 0x000fc80008000f00 */
[----:B------:R-:W1:Y:S02]  /*cde0*/  SYNCS.PHASECHK.TRANS64.TRYWAIT P0, [UR20+0x18210], R0 ;  /* 0x01821000ff0075a7 */ /* 0x000e640008001114 */
[----:B-1----:R-:W-:Y:S05]  /*cdf0*/  @!P0 BRA `(.L_x_29) ;  /* 0xfffffffc00f48947 */ /* 0x002fea000383ffff */
[----:B------:R-:W-:Y:S05]  /*ce00*/  BRA `(.L_x_171) ;  /* 0xffffff9400347947 */ /* 0x000fea000383ffff */
.L_x_30:
[----:B------:R-:W-:-:S04]  /*ce10*/  MOV R0, UR15 ;  /* 0x0000000f00007c02 */ /* 0x000fc80008000f00 */
[----:B------:R-:W1:Y:S02]  /*ce20*/  SYNCS.PHASECHK.TRANS64.TRYWAIT P0, [UR10], R0 ;  /* 0x00000000ff0075a7 */ /* 0x000e64000800110a */
[----:B-1----:R-:W-:Y:S05]  /*ce30*/  @!P0 BRA `(.L_x_30) ;  /* 0xfffffffc00f48947 */ /* 0x002fea000383ffff */
[----:B------:R-:W-:Y:S05]  /*ce40*/  BRA `(.L_x_172) ;  /* 0xffffff94004c7947 */ /* 0x000fea000383ffff */
.L_x_31:
[----:B------:R-:W-:-:S04]  /*ce50*/  MOV R0, UR4 ;  /* 0x0000000400007c02 */ /* 0x000fc80008000f00 */
[----:B------:R-:W1:Y:S02]  /*ce60*/  SYNCS.PHASECHK.TRANS64.TRYWAIT P0, [UR20+0x18290], R0 ;  /* 0x01829000ff0075a7 */ /* 0x000e640008001114 */
[----:B-1----:R-:W-:Y:S05]  /*ce70*/  @!P0 BRA `(.L_x_31) ;  /* 0xfffffffc00f48947 */ /* 0x002fea000383ffff */
[----:B------:R-:W-:Y:S05]  /*ce80*/  BRA `(.L_x_173) ;  /* 0xffffff94004c7947 */ /* 0x000fea000383ffff */
.L_x_32:
[----:B------:R-:W-:-:S04]  /*ce90*/  MOV R0, UR8 ;  /* 0x0000000800007c02 */ /* 0x000fc80008000f00 */
[----:B------:R-:W1:Y:S02]  /*cea0*/  SYNCS.PHASECHK.TRANS64.TRYWAIT P0, [UR20+0x18218], R0 ;  /* 0x01821800ff0075a7 */ /* 0x000e640008001114 */
[----:B-1----:R-:W-:Y:S05]  /*ceb0*/  @!P0 BRA `(.L_x_32) ;  /* 0xfffffffc00f48947 */ /* 0x002fea000383ffff */
[----:B------:R-:W-:Y:S05]  /*cec0*/  BRA `(.L_x_174) ;  /* 0xffffff9400a07947 */ /* 0x000fea000383ffff */
.L_x_33:
[----:B------:R-:W-:-:S04]  /*ced0*/  MOV R0, UR8 ;  /* 0x0000000800007c02 */ /* 0x000fc80008000f00 */
[----:B------:R-:W1:Y:S02]  /*cee0*/  SYNCS.PHASECHK.TRANS64.TRYWAIT P0, [UR20+0x182b0], R0 ;  /* 0x0182b000ff0075a7 */ /* 0x000e640008001114 */
[----:B-1----:R-:W-:Y:S05]  /*cef0*/  @!P0 BRA `(.L_x_33) ;  /* 0xfffffffc00f48947 */ /* 0x002fea000383ffff */
[----:B------:R-:W-:Y:S05]  /*cf00*/  BRA `(.L_x_175) ;  /* 0xffffff9400a07947 */ /* 0x000fea000383ffff */
.L_x_34:
[----:B------:R-:W-:-:S04]  /*cf10*/  MOV R0, UR6 ;  /* 0x0000000600007c02 */ /* 0x000fc80008000f00 */
[----:B------:R-:W1:Y:S02]  /*cf20*/  SYNCS.PHASECHK.TRANS64.TRYWAIT P0, [UR4], R0 ;  /* 0x00000000ff0075a7 */ /* 0x000e640008001104 */
[----:B-1----:R-:W-:Y:S05]  /*cf30*/  @!P0 BRA `(.L_x_34) ;  /* 0xfffffffc00f48947 */ /* 0x002fea000383ffff */
[----:B------:R-:W-:Y:S05]  /*cf40*/  BRA `(.L_x_176) ;  /* 0xffffff9400e07947 */ /* 0x000fea000383ffff */
.L_x_35:
[----:B------:R-:W-:-:S04]  /*cf50*/  MOV R0, UR4 ;  /* 0x0000000400007c02 */ /* 0x000fc80008000f00 */
[----:B------:R-:W1:Y:S02]  /*cf60*/  SYNCS.PHASECHK.TRANS64.TRYWAIT P0, [UR20+0x18240], R0 ;  /* 0x01824000ff0075a7 */ /* 0x000e640008001114 */
[----:B-1----:R-:W-:Y:S05]  /*cf70*/  @!P0 BRA `(.L_x_35) ;  /* 0xfffffffc00f48947 */ /* 0x002fea000383ffff */
[----:B------:R-:W-:Y:S05]  /*cf80*/  BRA `(.L_x_177) ;  /* 0xffffff9400f07947 */ /* 0x000fea000383ffff */
.L_x_36:
[----:B------:R-:W-:-:S04]  /*cf90*/  MOV R0, UR4 ;  /* 0x0000000400007c02 */ /* 0x000fc80008000f00 */
[----:B------:R-:W1:Y:S02]  /*cfa0*/  SYNCS.PHASECHK.TRANS64.TRYWAIT P0, [UR20+0x18290], R0 ;  /* 0x01829000ff0075a7 */ /* 0x000e640008001114 */
[----:B-1----:R-:W-:Y:S05]  /*cfb0*/  @!P0 BRA `(.L_x_36) ;  /* 0xfffffffc00f48947 */ /* 0x002fea000383ffff */
[----:B------:R-:W-:Y:S05]  /*cfc0*/  BRA `(.L_x_178) ;  /* 0xffffff9400f47947 */ /* 0x000fea000383ffff */
.L_x_38:
[----:B------:R-:W-:Y:S04]  /*cfd0*/  MOV R0, UR4 ;  /* 0x0000000400007c02 */ /* 0x000fe80008000f00 */
[----:B------:R-:W1:Y:S02]  /*cfe0*/  SYNCS.PHASECHK.TRANS64.TRYWAIT P0, [UR15], R0 ;  /* 0x00000000ff0075a7 */ /* 0x000e64000800110f */
[----:B-1----:R-:W-:Y:S05]  /*cff0*/  @!P0 BRA `(.L_x_38) ;  /* 0xfffffffc00f48947 */ /* 0x002fea000383ffff */
[----:B------:R-:W-:Y:S05]  /*d000*/  BRA `(.L_x_179) ;  /* 0xffffff9800c07947 */ /* 0x000fea000383ffff */
.L_x_39:
[----:B------:R-:W-:Y:S04]  /*d010*/  MOV R0, UR4 ;  /* 0x0000000400007c02 */ /* 0x000fe80008000f00 */
[----:B------:R-:W1:Y:S02]  /*d020*/  SYNCS.PHASECHK.TRANS64.TRYWAIT P0, [UR20+0x18248], R0 ;  /* 0x01824800ff0075a7 */ /* 0x000e640008001114 */
[----:B-1----:R-:W-:Y:S05]  /*d030*/  @!P0 BRA `(.L_x_39) ;  /* 0xfffffffc00f48947 */ /* 0x002fea000383ffff */
[----:B------:R-:W-:Y:S05]  /*d040*/  BRA `(.L_x_180) ;  /* 0xffffff9c00107947 */ /* 0x000fea000383ffff */
.L_x_40:
[----:B------:R-:W-:Y:S04]  /*d050*/  MOV R0, UR4 ;  /* 0x0000000400007c02 */ /* 0x000fe80008000f00 */
[----:B------:R-:W1:Y:S02]  /*d060*/  SYNCS.PHASECHK.TRANS64.TRYWAIT P0, [UR20+0x182b0], R0 ;  /* 0x0182b000ff0075a7 */ /* 0x000e640008001114 */
[----:B-1----:R-:W-:Y:S05]  /*d070*/  @!P0 BRA `(.L_x_40) ;  /* 0xfffffffc00f48947 */ /* 0x002fea000383ffff */
[----:B------:R-:W-:Y:S05]  /*d080*/  BRA `(.L_x_181) ;  /* 0xffffff9c00147947 */ /* 0x000fea000383ffff */
.L_x_41:
[----:B------:R-:W-:Y:S04]  /*d090*/  MOV R0, UR4 ;  /* 0x0000000400007c02 */ /* 0x000fe80008000f00 */
[----:B------:R-:W1:Y:S02]  /*d0a0*/  SYNCS.PHASECHK.TRANS64.TRYWAIT P0, [R3+UR32], R0 ;  /* 0x00000000030075a7 */ /* 0x000e640008001120 */
[----:B-1----:R-:W-:Y:S05]  /*d0b0*/  @!P0 BRA `(.L_x_41) ;  /* 0xfffffffc00f48947 */ /* 0x002fea000383ffff */
[----:B------:R-:W-:Y:S05]  /*d0c0*/  BRA `(.L_x_182) ;  /* 0xffffff9c00c47947 */ /* 0x000fea000383ffff */
.L_x_42:
[----:B------:R-:W-:Y:S04]  /*d0d0*/  MOV R0, UR4 ;  /* 0x0000000400007c02 */ /* 0x000fe80008000f00 */
[----:B------:R-:W1:Y:S02]  /*d0e0*/  SYNCS.PHASECHK.TRANS64.TRYWAIT P0, [UR20+0x18240], R0 ;  /* 0x01824000ff0075a7 */ /* 0x000e640008001114 */
[----:B-1----:R-:W-:Y:S05]  /*d0f0*/  @!P0 BRA `(.L_x_42) ;  /* 0xfffffffc00f48947 */ /* 0x002fea000383ffff */
[----:B------:R-:W-:Y:S05]  /*d100*/  BRA `(.L_x_183) ;  /* 0xffffff9c00c87947 */ /* 0x000fea000383ffff */
.L_x_43:
[----:B------:R-:W-:Y:S04]  /*d110*/  MOV R0, UR4 ;  /* 0x0000000400007c02 */ /* 0x000fe80008000f00 */
[----:B------:R-:W1:Y:S02]  /*d120*/  SYNCS.PHASECHK.TRANS64.TRYWAIT P1, [UR20+0x18290], R0 ;  /* 0x01829000ff0075a7 */ /* 0x000e640008021114 */
[----:B-1----:R-:W-:Y:S05]  /*d130*/  @!P1 BRA `(.L_x_43) ;  /* 0xfffffffc00f49947 */ /* 0x002fea000383ffff */
[----:B------:R-:W-:Y:S05]  /*d140*/  BRA `(.L_x_184) ;  /* 0xffffff9c00d87947 */ /* 0x000fea000383ffff */
.L_x_45:
[----:B------:R-:W-:-:S04]  /*d150*/  MOV R0, UR4 ;  /* 0x0000000400007c02 */ /* 0x000fc80008000f00 */
[----:B------:R-:W1:Y:S02]  /*d160*/  SYNCS.PHASECHK.TRANS64.TRYWAIT P0, [UR20+0x18248], R0 ;  /* 0x01824800ff0075a7 */ /* 0x000e640008001114 */
[----:B-1----:R-:W-:Y:S05]  /*d170*/  @!P0 BRA `(.L_x_45) ;  /* 0xfffffffc00f48947 */ /* 0x002fea000383ffff */
[----:B------:R-:W-:Y:S05]  /*d180*/  BRA `(.L_x_185) ;  /* 0xffffffa000707947 */ /* 0x000fea000383ffff */
.L_x_46:
[----:B------:R-:W-:-:S04]  /*d190*/  MOV R0, UR4 ;  /* 0x0000000400007c02 */ /* 0x000fc80008000f00 */
[----:B------:R-:W1:Y:S02]  /*d1a0*/  SYNCS.PHASECHK.TRANS64.TRYWAIT P0, [UR20+0x182b0], R0 ;  /* 0x0182b000ff0075a7 */ /* 0x000e640008001114 */
[----:B-1----:R-:W-:Y:S05]  /*d1b0*/  @!P0 BRA `(.L_x_46) ;  /* 0xfffffffc00f48947 */ /* 0x002fea000383ffff */
[----:B------:R-:W-:Y:S05]  /*d1c0*/  BRA `(.L_x_186) ;  /* 0xffffffa000907947 */ /* 0x000fea000383ffff */
.L_x_50:
[----:B------:R-:W1:Y:S02]  /*d1d0*/  SYNCS.PHASECHK.TRANS64.TRYWAIT P1, [UR20+0x18220], R2 ;  /* 0x01822002ff0075a7 */ /* 0x000e640008021114 */
[----:B-1----:R-:W-:Y:S05]  /*d1e0*/  @!P1 BRA `(.L_x_50) ;  /* 0xfffffffc00f89947 */ /* 0x002fea000383ffff */
[----:B------:R-:W-:Y:S05]  /*d1f0*/  BRA `(.L_x_187) ;  /* 0xffffffa800787947 */ /* 0x000fea000383ffff */
.L_x_51:
[----:B------:R-:W-:-:S04]  /*d200*/  MOV R0, UR13 ;  /* 0x0000000d00007c02 */ /* 0x000fc80008000f00 */
[----:B------:R-:W1:Y:S02]  /*d210*/  SYNCS.PHASECHK.TRANS64.TRYWAIT P1, [UR25+0x40], R0 ;  /* 0x00004000ff0075a7 */ /* 0x000e640008021119 */
[----:B-1----:R-:W-:Y:S05]  /*d220*/  @!P1 BRA `(.L_x_51) ;  /* 0xfffffffc00f49947 */ /* 0x002fea000383ffff */
[----:B------:R-:W-:Y:S05]  /*d230*/  BRA `(.L_x_188) ;  /* 0xffffffac00007947 */ /* 0x000fea000383ffff */
.L_x_52:
[----:B------:R-:W1:Y:S02]  /*d240*/  SYNCS.PHASECHK.TRANS64.TRYWAIT P1, [UR20+0x18228], R0 ;  /* 0x01822800ff0075a7 */ /* 0x000e640008021114 */
[----:B-1----:R-:W-:Y:S05]  /*d250*/  @!P1 BRA `(.L_x_52) ;  /* 0xfffffffc00f89947 */ /* 0x002fea000383ffff */
[----:B------:R-:W-:Y:S05]  /*d260*/  BRA `(.L_x_189) ;  /* 0xffffffac00207947 */ /* 0x000fea000383ffff */
.L_x_53:
[----:B------:R-:W-:-:S04]  /*d270*/  MOV R0, UR8 ;  /* 0x0000000800007c02 */ /* 0x000fc80008000f00 */
[----:B------:R-:W1:Y:S02]  /*d280*/  SYNCS.PHASECHK.TRANS64.TRYWAIT P1, [UR13+0x40], R0 ;  /* 0x00004000ff0075a7 */ /* 0x000e64000802110d */
[----:B-1----:R-:W-:Y:S05]  /*d290*/  @!P1 BRA `(.L_x_53) ;  /* 0xfffffffc00f49947 */ /* 0x002fea000383ffff */
[----:B------:R-:W-:Y:S05]  /*d2a0*/  BRA `(.L_x_190) ;  /* 0xffffffac00707947 */ /* 0x000fea000383ffff */
.L_x_55:
[----:B------:R-:W-:-:S04]  /*d2b0*/  MOV R0, UR7 ;  /* 0x0000000700007c02 */ /* 0x000fc80008000f00 */
[----:B------:R-:W1:Y:S02]  /*d2c0*/  SYNCS.PHASECHK.TRANS64.TRYWAIT P1, [UR13+0x40], R0 ;  /* 0x00004000ff0075a7 */ /* 0x000e64000802110d */
[----:B-1----:R-:W-:Y:S05]  /*d2d0*/  @!P1 BRA `(.L_x_55) ;  /* 0xfffffffc00f49947 */ /* 0x002fea000383ffff */
[----:B------:R-:W-:Y:S05]  /*d2e0*/  BRA `(.L_x_191) ;  /* 0xffffffac00e47947 */ /* 0x000fea000383ffff */
.L_x_56:
[----:B------:R-:W-:-:S04]  /*d2f0*/  MOV R0, UR7 ;  /* 0x0000000700007c02 */ /* 0x000fc80008000f00 */
[----:B------:R-:W1:Y:S02]  /*d300*/  SYNCS.PHASECHK.TRANS64.TRYWAIT P2, [UR17+0x40], R0 ;  /* 0x00004000ff0075a7 */ /* 0x000e640008041111 */
[----:B-1----:R-:W-:Y:S05]  /*d310*/  @!P2 BRA `(.L_x_56) ;  /* 0xfffffffc00f4a947 */ /* 0x002fea000383ffff */
[----:B------:R-:W-:Y:S05]  /*d320*/  BRA `(.L_x_192) ;  /* 0xffffffb000147947 */ /* 0x000fea000383ffff */
.L_x_103:
[----:B------:R-:W1:Y:S02]  /*d330*/  SYNCS.PHASECHK.TRANS64.TRYWAIT P2, [UR4+0x182c0], R5 ;  /* 0x0182c005ff0075a7 */ /* 0x000e640008041104 */
[----:B-1----:R-:W-:Y:S05]  /*d340*/  @!P2 BRA `(.L_x_103) ;  /* 0xfffffffc00f8a947 */ /* 0x002fea000383ffff */
[----:B------:R-:W-:Y:S05]  /*d350*/  BRA `(.L_x_193) ;  /* 0xffffffcc00bc7947 */ /* 0x000fea000383ffff */
.L_x_104:
[----:B------:R-:W1:Y:S02]  /*d360*/  SYNCS.PHASECHK.TRANS64.TRYWAIT P2, [UR4+0x182e0], R4 ;  /* 0x0182e004ff0075a7 */ /* 0x000e640008041104 */
[----:B-1----:R-:W-:Y:S05]  /*d370*/  @!P2 BRA `(.L_x_104) ;  /* 0xfffffffc00f8a947 */ /* 0x002fea000383ffff */
[----:B------:R-:W-:Y:S05]  /*d380*/  BRA `(.L_x_194) ;  /* 0xffffffd000087947 */ /* 0x000fea000383ffff */
.L_x_106:
[----:B------:R-:W1:Y:S02]  /*d390*/  SYNCS.PHASECHK.TRANS64.TRYWAIT P2, [UR4+0x182c0], R5 ;  /* 0x0182c005ff0075a7 */ /* 0x000e640008041104 */
[----:B-1----:R-:W-:Y:S05]  /*d3a0*/  @!P2 BRA `(.L_x_106) ;  /* 0xfffffffc00f8a947 */ /* 0x002fea000383ffff */
[----:B------:R-:W-:Y:S05]  /*d3b0*/  BRA `(.L_x_195) ;  /* 0xffffffd000807947 */ /* 0x000fea000383ffff */
.L_x_107:
[----:B------:R-:W1:Y:S02]  /*d3c0*/  SYNCS.PHASECHK.TRANS64.TRYWAIT P2, [UR4+0x18230], R4 ;  /* 0x01823004ff0075a7 */ /* 0x000e640008041104 */
[----:B-1----:R-:W-:Y:S05]  /*d3d0*/  @!P2 BRA `(.L_x_107) ;  /* 0xfffffffc00f8a947 */ /* 0x002fea000383ffff */
[----:B------:R-:W-:Y:S05]  /*d3e0*/  BRA `(.L_x_196) ;  /* 0xffffffd000907947 */ /* 0x000fea000383ffff */
.L_x_108:
[----:B------:R-:W1:Y:S02]  /*d3f0*/  SYNCS.PHASECHK.TRANS64.TRYWAIT P2, [UR4+0x182e0], R36 ;  /* 0x0182e024ff0075a7 */ /* 0x000e640008041104 */
[----:B-1----:R-:W-:Y:S05]  /*d400*/  @!P2 BRA `(.L_x_108) ;  /* 0xfffffffc00f8a947 */ /* 0x002fea000383ffff */
[----:B------:R-:W-:Y:S05]  /*d410*/  BRA `(.L_x_197) ;  /* 0xffffffd400587947 */ /* 0x000fea000383ffff */
.L_x_109:
[----:B------:R-:W1:Y:S02]  /*d420*/  SYNCS.PHASECHK.TRANS64.TRYWAIT P3, [UR4+0x18238], R37 ;  /* 0x01823825ff0075a7 */ /* 0x000e640008061104 */
[----:B-1----:R-:W-:Y:S05]  /*d430*/  @!P3 BRA `(.L_x_109) ;  /* 0xfffffffc00f8b947 */ /* 0x002fea000383ffff */
[----:B------:R-:W-:Y:S05]  /*d440*/  BRA `(.L_x_198) ;  /* 0xffffffd400707947 */ /* 0x000fea000383ffff */
.L_x_111:
[----:B------:R-:W1:Y:S02]  /*d450*/  SYNCS.PHASECHK.TRANS64.TRYWAIT P2, [UR4+0x182c0], R5 ;  /* 0x0182c005ff0075a7 */ /* 0x000e640008041104 */
[----:B-1----:R-:W-:Y:S05]  /*d460*/  @!P2 BRA `(.L_x_111) ;  /* 0xfffffffc00f8a947 */ /* 0x002fea000383ffff */
[----:B------:R-:W-:Y:S05]  /*d470*/  BRA `(.L_x_199) ;  /* 0xffffffd8005c7947 */ /* 0x000fea000383ffff */
.L_x_112:
[----:B------:R-:W1:Y:S02]  /*d480*/  SYNCS.PHASECHK.TRANS64.TRYWAIT P2, [UR4+0x18260], R4 ;  /* 0x01826004ff0075a7 */ /* 0x000e640008041104 */
[----:B-1----:R-:W-:Y:S05]  /*d490*/  @!P2 BRA `(.L_x_112) ;  /* 0xfffffffc00f8a947 */ /* 0x002fea000383ffff */
[----:B------:R-:W-:Y:S05]  /*d4a0*/  BRA `(.L_x_200) ;  /* 0xffffffd8007c7947 */ /* 0x000fea000383ffff */
.L_x_113:
[----:B------:R-:W1:Y:S02]  /*d4b0*/  SYNCS.PHASECHK.TRANS64.TRYWAIT P4, [UR4+0x18230], R9 ;  /* 0x01823009ff0075a7 */ /* 0x000e640008081104 */
[----:B-1----:R-:W-:Y:S05]  /*d4c0*/  @!P4 BRA `(.L_x_113) ;  /* 0xfffffffc00f8c947 */ /* 0x002fea000383ffff */
[----:B------:R-:W-:Y:S05]  /*d4d0*/  BRA `(.L_x_201) ;  /* 0xffffffd800cc7947 */ /* 0x000fea000383ffff */
.L_x_114:
[----:B------:R-:W1:Y:S02]  /*d4e0*/  SYNCS.PHASECHK.TRANS64.TRYWAIT P2, [UR4+0x182e0], R20 ;  /* 0x0182e014ff0075a7 */ /* 0x000e640008041104 */
[----:B-1----:R-:W-:Y:S05]  /*d4f0*/  @!P2 BRA `(.L_x_114) ;  /* 0xfffffffc00f8a947 */ /* 0x002fea000383ffff */
[----:B------:R-:W-:Y:S05]  /*d500*/  BRA `(.L_x_202) ;  /* 0xffffffe000f87947 */ /* 0x000fea000383ffff */
.L_x_115:
[----:B------:R-:W1:Y:S02]  /*d510*/  SYNCS.PHASECHK.TRANS64.TRYWAIT P2, [UR4+0x18268], R5 ;  /* 0x01826805ff0075a7 */ /* 0x000e640008041104 */
[----:B-1----:R-:W-:Y:S05]  /*d520*/  @!P2 BRA `(.L_x_115) ;  /* 0xfffffffc00f8a947 */ /* 0x002fea000383ffff */
[----:B------:R-:W-:Y:S05]  /*d530*/  BRA `(.L_x_203) ;  /* 0xffffffe400187947 */ /* 0x000fea000383ffff */
.L_x_116:
[----:B------:R-:W1:Y:S02]  /*d540*/  SYNCS.PHASECHK.TRANS64.TRYWAIT P2, [UR4+0x18238], R4 ;  /* 0x01823804ff0075a7 */ /* 0x000e640008041104 */
[----:B-1----:R-:W-:Y:S05]  /*d550*/  @!P2 BRA `(.L_x_116) ;  /* 0xfffffffc00f8a947 */ /* 0x002fea000383ffff */
[----:B------:R-:W-:Y:S05]  /*d560*/  BRA `(.L_x_204) ;  /* 0xffffffe400147947 */ /* 0x000fea000383ffff */
        .weak           $__internal_0_$__cuda_sm10x_tcgen05_guardrail_trap_col_being_dealloced_not_returned_by_alloc
        .type           $__internal_0_$__cuda_sm10x_tcgen05_guardrail_trap_col_being_dealloced_not_returned_by_alloc,@function
        .size           $__internal_0_$__cuda_sm10x_tcgen05_guardrail_trap_col_being_dealloced_not_returned_by_alloc,($__internal_1_$__cuda_sm10x_tcgen05_guardrail_trap_phase_invalid_during_alloc - $__internal_0_$__cuda_sm10x_tcgen05_guardrail_trap_col_being_dealloced_not_returned_by_alloc)
$__internal_0_$__cuda_sm10x_tcgen05_guardrail_trap_col_being_dealloced_not_returned_by_alloc:
[----:B------:R-:W-:Y:S05]  /*d570*/  BPT.TRAP 0x1 ;  /* 0x000000040000795c */ /* 0x000fea0000300000 */
[----:B------:R-:W-:-:S04]  /*d580*/  HFMA2 R3, -RZ, RZ, 0, 0 ;  /* 0x00000000ff037431 */ /* 0x000fc800000001ff */
[----:B------:R-:W-:Y:S05]  /*d590*/  RET.REL.NODEC R2 `(cutlass_gluon_attention) ;  /* 0xffffff2802987950 */ /* 0x000fea0003c3ffff */
        .weak           $__internal_1_$__cuda_sm10x_tcgen05_guardrail_trap_phase_invalid_during_alloc
        .type           $__internal_1_$__cuda_sm10x_tcgen05_guardrail_trap_phase_invalid_during_alloc,@function
        .size           $__internal_1_$__cuda_sm10x_tcgen05_guardrail_trap_phase_invalid_during_alloc,($__internal_2_$__cuda_sm10x_tcgen05_guardrail_trap_unallocated_columns_being_dealloced - $__internal_1_$__cuda_sm10x_tcgen05_guardrail_trap_phase_invalid_during_alloc)
$__internal_1_$__cuda_sm10x_tcgen05_guardrail_trap_phase_invalid_during_alloc:
[----:B------:R-:W-:Y:S05]  /*d5a0*/  BPT.TRAP 0x1 ;  /* 0x000000040000795c */ /* 0x000fea0000300000 */
[----:B------:R-:W-:-:S04]  /*d5b0*/  MOV R3, 0x0 ;  /* 0x0000000000037802 */ /* 0x000fc80000000f00 */
[----:B------:R-:W-:Y:S05]  /*d5c0*/  RET.REL.NODEC R2 `(cutlass_gluon_attention) ;  /* 0xffffff28028c7950 */ /* 0x000fea0003c3ffff */
        .weak           $__internal_2_$__cuda_sm10x_tcgen05_guardrail_trap_unallocated_columns_being_dealloced
        .type           $__internal_2_$__cuda_sm10x_tcgen05_guardrail_trap_unallocated_columns_being_dealloced,@function
        .size           $__internal_2_$__cuda_sm10x_tcgen05_guardrail_trap_unallocated_columns_being_dealloced,(.L_x_216 - $__internal_2_$__cuda_sm10x_tcgen05_guardrail_trap_unallocated_columns_being_dealloced)
$__internal_2_$__cuda_sm10x_tcgen05_guardrail_trap_unallocated_columns_being_dealloced:
[----:B------:R-:W-:Y:S05]  /*d5d0*/  BPT.TRAP 0x1 ;  /* 0x000000040000795c */ /* 0x000fea0000300000 */
[----:B------:R-:W-:-:S04]  /*d5e0*/  HFMA2 R3, -RZ, RZ, 0, 0 ;  /* 0x00000000ff037431 */ /* 0x000fc800000001ff */
[----:B------:R-:W-:Y:S05]  /*d5f0*/  RET.REL.NODEC R2 `(cutlass_gluon_attention) ;  /* 0xffffff2802807950 */ /* 0x000fea0003c3ffff */
.L_x_205:
[----:B------:R-:W-:-:S00]  /*d600*/  BRA `(.L_x_205) ;  /* 0xfffffffc00fc7947 */ /* 0x000fc0000383ffff */
[----:B------:R-:W-:-:S00]  /*d610*/  NOP ;  /* 0x0000000000007918 */ /* 0x000fc00000000000 */
        /* <DEDUP_REMOVED lines=14> */
.L_x_216:


//--------------------- .nv.global.init           --------------------------
	.section	.nv.global.init,"aw",@progbits
.nv.global.init:
	.type		_$_str,@object
	.size		_$_str,(.L_3 - _$_str)
_$_str:
        /*0000*/ 	.byte	0x5f, 0x5f, 0x43, 0x55, 0x44, 0x41, 0x5f, 0x46, 0x54, 0x5a, 0x00
.L_3:


//--------------------- .nv.shared.cutlass_gluon_attention --------------------------
	.section	.nv.shared.cutlass_gluon_attention,"aw",@nobits
	.sectionflags	@""
	.align	16
	.zero		1024


//--------------------- .nv.shared.reserved.0     --------------------------
	.section	.nv.shared.reserved.0,"aw",@nobits
	.align	8
	.weak		__nv_reservedSMEM_offset_0_alias
	.size		__nv_reservedSMEM_offset_0_alias, 0, 64
	.other		__nv_reservedSMEM_offset_0_alias,@"STO_CUDA_RESERVED_SHARED STV_DEFAULT"
__nv_reservedSMEM_offset_0_alias:
	.zero		0
.nv.shared.reserved.0:
	.zero		64
	.weak		__nv_reservedSMEM_allocation_phase
	.type		__nv_reservedSMEM_allocation_phase,@object
	.size		__nv_reservedSMEM_allocation_phase,(.L_0 - __nv_reservedSMEM_allocation_phase)
__nv_reservedSMEM_allocation_phase:
	.zero		1
.L_0:
	.zero		7
	.weak		__nv_reservedSMEM_devtool_atexit_pc
	.type		__nv_reservedSMEM_devtool_atexit_pc,@object
	.size		__nv_reservedSMEM_devtool_atexit_pc,(__nv_reservedSMEM_allocation_mask - __nv_reservedSMEM_devtool_atexit_pc)
__nv_reservedSMEM_devtool_atexit_pc:
	.zero		8
	.weak		__nv_reservedSMEM_allocation_mask
	.type		__nv_reservedSMEM_allocation_mask,@object
	.size		__nv_reservedSMEM_allocation_mask,(.L_2 - __nv_reservedSMEM_allocation_mask)
__nv_reservedSMEM_allocation_mask:
	.zero		4
.L_2:


//--------------------- .nv.constant0.cutlass_gluon_attention --------------------------
	.section	.nv.constant0.cutlass_gluon_attention,"a",@progbits
	.sectionflags	@""
	.align	4
.nv.constant0.cutlass_gluon_attention:
	.zero		1696


//--------------------- SYMBOLS --------------------------

	.type		.nv.reservedSmem.offset0,@object
	.size		.nv.reservedSmem.offset0,0x4
	.type		.nv.reservedSmem.cap,@object
	.size		.nv.reservedSmem.cap,0x4
